def matmul_kernel(
    a_ptr,
    b_ptr,
    c_ptr,
    M,
    N,
    K,
    stride_am,
    stride_ak,
    stride_bk,
    stride_bn,
    stride_cm,
    stride_cn,
    BLOCK_M: tl.constexpr,
    BLOCK_N: tl.constexpr,
    BLOCK_K: tl.constexpr,
    GROUP_M: tl.constexpr,
):
    pid = tl.program_id(axis=0)
    num_pid_m = tl.cdiv(M, BLOCK_M)
    num_pid_n = tl.cdiv(N, BLOCK_N)
    num_pid_in_group = GROUP_M * num_pid_n
    group_id = pid // num_pid_in_group
    first_pid_m = group_id * GROUP_M
    group_size_m = min(num_pid_m - first_pid_m, GROUP_M)
    pid_m = first_pid_m + ((pid % num_pid_in_group) % group_size_m)
    pid_n = (pid % num_pid_in_group) // group_size_m

    offs_am = (pid_m * BLOCK_M + tl.arange(0, BLOCK_M)) % M
    offs_bn = (pid_n * BLOCK_N + tl.arange(0, BLOCK_N)) % N
    offs_k = tl.arange(0, BLOCK_K)
    a_ptrs = a_ptr + offs_am[:, None] * stride_am + offs_k[None, :] * stride_ak
    b_ptrs = b_ptr + offs_k[:, None] * stride_bk + offs_bn[None, :] * stride_bn

    acc = tl.zeros((BLOCK_M, BLOCK_N), dtype=tl.float32)
    for kk in range(0, tl.cdiv(K, BLOCK_K)):
        a = tl.load(a_ptrs, mask=offs_k[None, :] < K - kk * BLOCK_K, other=0.0)
        b = tl.load(b_ptrs, mask=offs_k[:, None] < K - kk * BLOCK_K, other=0.0)
        acc = tl.dot(a, b, acc)
        a_ptrs += BLOCK_K * stride_ak
        b_ptrs += BLOCK_K * stride_bk

    c = acc.to(c_ptr.dtype.element_ty)
    offs_cm = pid_m * BLOCK_M + tl.arange(0, BLOCK_M)
    offs_cn = pid_n * BLOCK_N + tl.arange(0, BLOCK_N)
    c_ptrs = c_ptr + offs_cm[:, None] * stride_cm + offs_cn[None, :] * stride_cn
    mask = (offs_cm[:, None] < M) & (offs_cn[None, :] < N)
    tl.store(c_ptrs, c, mask=mask)

# config = {"BLOCK_K": 64, "BLOCK_M": 128, "BLOCK_N": 32, "GROUP_M": 8, "arch": "sm_80", "dtype": "fp16", "num_ctas": 1, "num_stages": 2, "num_warps": 4}
# arch = sm_80


// ===== COMPILED SASS (sm_80) =====

	.target	sm_80

	.elftype	@"ET_EXEC"


//--------------------- .note.nv.tkinfo           --------------------------
	.section	.note.nv.tkinfo,"",@"SHT_NOTE"
	.sectionflags	@"SHF_NOTE_NV_TKINFO"
	.tkinfo
        /*0018*/ 	.word	0x00000002
        /*0030*/ 	.string	""
        /*0030*/ 	.string	"ptxas"
        /*0030*/ 	.string	"Cuda compilation tools, release 13.0, V13.0.88"
        /*0030*/ 	.string	"Build cuda_13.0.r13.0/compiler.36424714_0"
        /*0030*/ 	.string	"-v  -suppress-debug-info  -lineinfo  -arch sm_80 "



//--------------------- .note.nv.cuinfo           --------------------------
	.section	.note.nv.cuinfo,"",@"SHT_NOTE"
	.sectionflags	@"SHF_NOTE_NV_CUINFO"
        /*0018*/ 	.short	0x0002
        /*001a*/ 	.short	0x0050
        /*001c*/ 	.short	0x0082
	.zero		2


//--------------------- .nv.info                  --------------------------
	.section	.nv.info,"",@"SHT_CUDA_INFO"
	.align	4


	//----- nvinfo : EIATTR_REGCOUNT
	.align		4
        /*0000*/ 	.byte	0x04, 0x2f
        /*0002*/ 	.short	(.L_1 - .L_0)
	.align		4
.L_0:
        /*0004*/ 	.word	index@(matmul_kernel)
        /*0008*/ 	.word	0x000000f7


	//----- nvinfo : EIATTR_FRAME_SIZE
	.align		4
.L_1:
        /*000c*/ 	.byte	0x04, 0x11
        /*000e*/ 	.short	(.L_3 - .L_2)
	.align		4
.L_2:
        /*0010*/ 	.word	index@(matmul_kernel)
        /*0014*/ 	.word	0x00000000


	//----- nvinfo : EIATTR_MIN_STACK_SIZE
	.align		4
.L_3:
        /*0018*/ 	.byte	0x04, 0x12
        /*001a*/ 	.short	(.L_5 - .L_4)
	.align		4
.L_4:
        /*001c*/ 	.word	index@(matmul_kernel)
        /*0020*/ 	.word	0x00000000
.L_5:


//--------------------- .nv.info.matmul_kernel    --------------------------
	.section	.nv.info.matmul_kernel,"",@"SHT_CUDA_INFO"
	.sectionflags	@""
	.align	4


	//----- nvinfo : EIATTR_CUDA_API_VERSION
	.align		4
        /*0000*/ 	.byte	0x04, 0x37
        /*0002*/ 	.short	(.L_7 - .L_6)
.L_6:
        /*0004*/ 	.word	0x00000082


	//----- nvinfo : EIATTR_SW2861232_WAR
	.align		4
.L_7:
        /*0008*/ 	.byte	0x01, 0x35
	.zero		2


	//----- nvinfo : EIATTR_PARAM_CBANK
	.align		4
        /*000c*/ 	.byte	0x04, 0x0a
        /*000e*/ 	.short	(.L_9 - .L_8)
	.align		4
.L_8:
        /*0010*/ 	.word	index@(.nv.constant0.matmul_kernel)
        /*0014*/ 	.short	0x0160
        /*0016*/ 	.short	0x0050


	//----- nvinfo : EIATTR_CBANK_PARAM_SIZE
	.align		4
.L_9:
        /*0018*/ 	.byte	0x03, 0x19
        /*001a*/ 	.short	0x0050


	//----- nvinfo : EIATTR_KPARAM_INFO
	.align		4
        /*001c*/ 	.byte	0x04, 0x17
        /*001e*/ 	.short	(.L_11 - .L_10)
.L_10:
        /*0020*/ 	.word	0x00000000
        /*0024*/ 	.short	0x000d
        /*0026*/ 	.short	0x0048
        /*0028*/ 	.byte	0x00, 0xf4, 0x21, 0x00


	//----- nvinfo : EIATTR_KPARAM_INFO
	.align		4
.L_11:
        /*002c*/ 	.byte	0x04, 0x17
        /*002e*/ 	.short	(.L_13 - .L_12)
.L_12:
        /*0030*/ 	.word	0x00000000
        /*0034*/ 	.short	0x000c
        /*0036*/ 	.short	0x0040
        /*0038*/ 	.byte	0x00, 0xf4, 0x21, 0x00


	//----- nvinfo : EIATTR_KPARAM_INFO
	.align		4
.L_13:
        /*003c*/ 	.byte	0x04, 0x17
        /*003e*/ 	.short	(.L_15 - .L_14)
.L_14:
        /*0040*/ 	.word	0x00000000
        /*0044*/ 	.short	0x000b
        /*0046*/ 	.short	0x0038
        /*0048*/ 	.byte	0x00, 0xf0, 0x11, 0x00


	//----- nvinfo : EIATTR_KPARAM_INFO
	.align		4
.L_15:
        /*004c*/ 	.byte	0x04, 0x17
        /*004e*/ 	.short	(.L_17 - .L_16)
.L_16:
        /*0050*/ 	.word	0x00000000
        /*0054*/ 	.short	0x000a
        /*0056*/ 	.short	0x0034
        /*0058*/ 	.byte	0x00, 0xf0, 0x11, 0x00


	//----- nvinfo : EIATTR_KPARAM_INFO
	.align		4
.L_17:
        /*005c*/ 	.byte	0x04, 0x17
        /*005e*/ 	.short	(.L_19 - .L_18)
.L_18:
        /*0060*/ 	.word	0x00000000
        /*0064*/ 	.short	0x0009
        /*0066*/ 	.short	0x0030
        /*0068*/ 	.byte	0x00, 0xf0, 0x11, 0x00


	//----- nvinfo : EIATTR_KPARAM_INFO
	.align		4
.L_19:
        /*006c*/ 	.byte	0x04, 0x17
        /*006e*/ 	.short	(.L_21 - .L_20)
.L_20:
        /*0070*/ 	.word	0x00000000
        /*0074*/ 	.short	0x0008
        /*0076*/ 	.short	0x002c
        /*0078*/ 	.byte	0x00, 0xf0, 0x11, 0x00


	//----- nvinfo : EIATTR_KPARAM_INFO
	.align		4
.L_21:
        /*007c*/ 	.byte	0x04, 0x17
        /*007e*/ 	.short	(.L_23 - .L_22)
.L_22:
        /*0080*/ 	.word	0x00000000
        /*0084*/ 	.short	0x0007
        /*0086*/ 	.short	0x0028
        /*0088*/ 	.byte	0x00, 0xf0, 0x11, 0x00


	//----- nvinfo : EIATTR_KPARAM_INFO
	.align		4
.L_23:
        /*008c*/ 	.byte	0x04, 0x17
        /*008e*/ 	.short	(.L_25 - .L_24)
.L_24:
        /*0090*/ 	.word	0x00000000
        /*0094*/ 	.short	0x0006
        /*0096*/ 	.short	0x0024
        /*0098*/ 	.byte	0x00, 0xf0, 0x11, 0x00


	//----- nvinfo : EIATTR_KPARAM_INFO
	.align		4
.L_25:
        /*009c*/ 	.byte	0x04, 0x17
        /*009e*/ 	.short	(.L_27 - .L_26)
.L_26:
        /*00a0*/ 	.word	0x00000000
        /*00a4*/ 	.short	0x0005
        /*00a6*/ 	.short	0x0020
        /*00a8*/ 	.byte	0x00, 0xf0, 0x11, 0x00


	//----- nvinfo : EIATTR_KPARAM_INFO
	.align		4
.L_27:
        /*00ac*/ 	.byte	0x04, 0x17
        /*00ae*/ 	.short	(.L_29 - .L_28)
.L_28:
        /*00b0*/ 	.word	0x00000000
        /*00b4*/ 	.short	0x0004
        /*00b6*/ 	.short	0x001c
        /*00b8*/ 	.byte	0x00, 0xf0, 0x11, 0x00


	//----- nvinfo : EIATTR_KPARAM_INFO
	.align		4
.L_29:
        /*00bc*/ 	.byte	0x04, 0x17
        /*00be*/ 	.short	(.L_31 - .L_30)
.L_30:
        /*00c0*/ 	.word	0x00000000
        /*00c4*/ 	.short	0x0003
        /*00c6*/ 	.short	0x0018
        /*00c8*/ 	.byte	0x00, 0xf0, 0x11, 0x00


	//----- nvinfo : EIATTR_KPARAM_INFO
	.align		4
.L_31:
        /*00cc*/ 	.byte	0x04, 0x17
        /*00ce*/ 	.short	(.L_33 - .L_32)
.L_32:
        /*00d0*/ 	.word	0x00000000
        /*00d4*/ 	.short	0x0002
        /*00d6*/ 	.short	0x0010
        /*00d8*/ 	.byte	0x00, 0xf4, 0x21, 0x00


	//----- nvinfo : EIATTR_KPARAM_INFO
	.align		4
.L_33:
        /*00dc*/ 	.byte	0x04, 0x17
        /*00de*/ 	.short	(.L_35 - .L_34)
.L_34:
        /*00e0*/ 	.word	0x00000000
        /*00e4*/ 	.short	0x0001
        /*00e6*/ 	.short	0x0008
        /*00e8*/ 	.byte	0x00, 0xf4, 0x21, 0x00


	//----- nvinfo : EIATTR_KPARAM_INFO
	.align		4
.L_35:
        /*00ec*/ 	.byte	0x04, 0x17
        /*00ee*/ 	.short	(.L_37 - .L_36)
.L_36:
        /*00f0*/ 	.word	0x00000000
        /*00f4*/ 	.short	0x0000
        /*00f6*/ 	.short	0x0000
        /*00f8*/ 	.byte	0x00, 0xf4, 0x21, 0x00


	//----- nvinfo : EIATTR_MAXREG_COUNT
	.align		4
.L_37:
        /*00fc*/ 	.byte	0x03, 0x1b
        /*00fe*/ 	.short	0x00ff


	//----- nvinfo : EIATTR_NUM_BARRIERS
	.align		4
        /*0100*/ 	.byte	0x02, 0x4c
        /*0102*/ 	.byte	0x01
	.zero		1


	//----- nvinfo : EIATTR_MERCURY_ISA_VERSION
	.align		4
        /*0104*/ 	.byte	0x03, 0x5f
        /*0106*/ 	.short	0x0000


	//----- nvinfo : EIATTR_EXIT_INSTR_OFFSETS
	.align		4
        /*0108*/ 	.byte	0x04, 0x1c
        /*010a*/ 	.short	(.L_39 - .L_38)


	//   ....[0]....
.L_38:
        /*010c*/ 	.word	0x00004ab0


	//   ....[1]....
        /*0110*/ 	.word	0x00004ae0


	//----- nvinfo : EIATTR_REQNTID
	.align		4
.L_39:
        /*0114*/ 	.byte	0x04, 0x10
        /*0116*/ 	.short	(.L_41 - .L_40)
.L_40:
        /*0118*/ 	.word	0x00000080
        /*011c*/ 	.word	0x00000001
        /*0120*/ 	.word	0x00000001
.L_41:


//--------------------- .nv.callgraph             --------------------------
	.section	.nv.callgraph,"",@"SHT_CUDA_CALLGRAPH"
	.align	4
	.sectionentsize	8
	.align		4
        /*0000*/ 	.word	0x00000000
	.align		4
        /*0004*/ 	.word	0xffffffff
	.align		4
        /*0008*/ 	.word	0x00000000
	.align		4
        /*000c*/ 	.word	0xfffffffe
	.align		4
        /*0010*/ 	.word	0x00000000
	.align		4
        /*0014*/ 	.word	0xfffffffd
	.align		4
        /*0018*/ 	.word	0x00000000
	.align		4
        /*001c*/ 	.word	0xfffffffc


//--------------------- .nv.rel.action            --------------------------
	.section	.nv.rel.action,"",@"SHT_CUDA_RELOCINFO"
	.align	8
	.sectionentsize	8
        /*0000*/ 	.byte	0x73, 0x00, 0x00, 0x00, 0x00, 0x00, 0x00, 0x00, 0x00, 0x00, 0x00, 0x11, 0x25, 0x00, 0x05, 0x36


//--------------------- .nv.constant0.matmul_kernel --------------------------
	.section	.nv.constant0.matmul_kernel,"a",@progbits
	.sectionflags	@""
	.align	4
.nv.constant0.matmul_kernel:
	.zero		432


//--------------------- .text.matmul_kernel       --------------------------
	.section	.text.matmul_kernel,"ax",@progbits
	.sectioninfo	@"SHI_REGISTERS=247"
	.align	128
        .global         matmul_kernel
        .type           matmul_kernel,@function
        .size           matmul_kernel,(.L_x_4 - matmul_kernel)
        .other          matmul_kernel,@"STO_CUDA_ENTRY STV_DEFAULT"
matmul_kernel:
.text.matmul_kernel:
[----:B------:R-:W-:Y:S02]  /*0000*/  IMAD.MOV.U32 R1, RZ, RZ, c[0x0][0x28] ;  /* 0x00000a00ff017624 */ /* 0x000fe400078e00ff */
[----:B------:R-:W-:Y:S01]  /*0010*/  IMAD.MOV.U32 R0, RZ, RZ, 0x1f ;  /* 0x0000001fff007424 */ /* 0x000fe200078e00ff */
[----:B------:R-:W0:Y:S01]  /*0020*/  S2R R5, SR_CTAID.X ;  /* 0x0000000000057919 */ /* 0x000e220000002500 */
[----:B------:R-:W-:Y:S01]  /*0030*/  IMAD.MOV.U32 R163, RZ, RZ, c[0x0][0x180] ;  /* 0x00006000ffa37624 */ /* 0x000fe200078e00ff */
[----:B------:R-:W-:Y:S01]  /*0040*/  ULDC.64 UR4, c[0x0][0x118] ;  /* 0x0000460000047ab9 */ /* 0x000fe20000000a00 */
[----:B------:R-:W-:Y:S01]  /*0050*/  CS2R R84, SRZ ;  /* 0x0000000000547805 */ /* 0x000fe2000001ff00 */
[----:B------:R-:W-:Y:S01]  /*0060*/  IADD3 R0, R0, c[0x0][0x17c], RZ ;  /* 0x00005f0000007a10 */ /* 0x000fe20007ffe0ff */
[----:B------:R-:W-:Y:S01]  /*0070*/  CS2R R86, SRZ ;  /* 0x0000000000567805 */ /* 0x000fe2000001ff00 */
[----:B------:R-:W-:Y:S01]  /*0080*/  IADD3 R163, R163, 0x3f, RZ ;  /* 0x0000003fa3a37810 */ /* 0x000fe20007ffe0ff */
[----:B------:R-:W-:Y:S01]  /*0090*/  CS2R R20, SRZ ;  /* 0x0000000000147805 */ /* 0x000fe2000001ff00 */
[----:B------:R-:W-:Y:S01]  /*00a0*/  SHF.R.S32.HI R3, RZ, 0x1f, R0 ;  /* 0x0000001fff037819 */ /* 0x000fe20000011400 */
[----:B------:R-:W-:Y:S01]  /*00b0*/  CS2R R22, SRZ ;  /* 0x0000000000167805 */ /* 0x000fe2000001ff00 */
[----:B------:R-:W-:Y:S01]  /*00c0*/  CS2R R68, SRZ ;  /* 0x0000000000447805 */ /* 0x000fe2000001ff00 */
[----:B------:R-:W-:Y:S01]  /*00d0*/  CS2R R70, SRZ ;  /* 0x0000000000467805 */ /* 0x000fe2000001ff00 */
[----:B------:R-:W-:Y:S01]  /*00e0*/  LEA.HI R3, R3, R0, RZ, 0x5 ;  /* 0x0000000003037211 */ /* 0x000fe200078f28ff */
[----:B------:R-:W-:Y:S01]  /*00f0*/  CS2R R24, SRZ ;  /* 0x0000000000187805 */ /* 0x000fe2000001ff00 */
[----:B------:R-:W-:-:S02]  /*0100*/  CS2R R26, SRZ ;  /* 0x00000000001a7805 */ /* 0x000fc4000001ff00 */
[----:B------:R-:W-:-:S05]  /*0110*/  SHF.R.S32.HI R3, RZ, 0x5, R3 ;  /* 0x00000005ff037819 */ /* 0x000fca0000011403 */
[----:B------:R-:W-:Y:S01]  /*0120*/  IMAD.SHL.U32 R4, R3, 0x8, RZ ;  /* 0x0000000803047824 */ /* 0x000fe200078e00ff */
[----:B0-----:R-:W-:-:S04]  /*0130*/  IABS R8, R5 ;  /* 0x0000000500087213 */ /* 0x001fc80000000000 */
[-C--:B------:R-:W-:Y:S02]  /*0140*/  IABS R7, R4.reuse ;  /* 0x0000000400077213 */ /* 0x080fe40000000000 */
[----:B------:R-:W-:Y:S02]  /*0150*/  IABS R10, R4 ;  /* 0x00000004000a7213 */ /* 0x000fe40000000000 */
[----:B------:R-:W0:Y:S08]  /*0160*/  I2F.RP R0, R7 ;  /* 0x0000000700007306 */ /* 0x000e300000209400 */
[----:B0-----:R-:W0:Y:S02]  /*0170*/  MUFU.RCP R0, R0 ;  /* 0x0000000000007308 */ /* 0x001e240000001000 */
[----:B0-----:R-:W-:Y:S01]  /*0180*/  IADD3 R2, R0, 0xffffffe, RZ ;  /* 0x0ffffffe00027810 */ /* 0x001fe20007ffe0ff */
[----:B------:R-:W-:-:S05]  /*0190*/  IMAD.MOV R0, RZ, RZ, -R10 ;  /* 0x000000ffff007224 */ /* 0x000fca00078e0a0a */
[----:B------:R0:W1:Y:S02]  /*01a0*/  F2I.FTZ.U32.TRUNC.NTZ R3, R2 ;  /* 0x0000000200037305 */ /* 0x000064000021f000 */
[----:B0-----:R-:W-:Y:S02]  /*01b0*/  IMAD.MOV.U32 R2, RZ, RZ, RZ ;  /* 0x000000ffff027224 */ /* 0x001fe400078e00ff */
[----:B-1----:R-:W-:-:S04]  /*01c0*/  IMAD.MOV R6, RZ, RZ, -R3 ;  /* 0x000000ffff067224 */ /* 0x002fc800078e0a03 */
[----:B------:R-:W-:Y:S02]  /*01d0*/  IMAD R9, R6, R7, RZ ;  /* 0x0000000706097224 */ /* 0x000fe400078e02ff */
[----:B------:R-:W-:Y:S02]  /*01e0*/  IMAD.MOV.U32 R6, RZ, RZ, R8 ;  /* 0x000000ffff067224 */ /* 0x000fe400078e0008 */
[----:B------:R-:W-:-:S06]  /*01f0*/  IMAD.HI.U32 R3, R3, R9, R2 ;  /* 0x0000000903037227 */ /* 0x000fcc00078e0002 */
[----:B------:R-:W-:-:S04]  /*0200*/  IMAD.HI.U32 R3, R3, R6, RZ ;  /* 0x0000000603037227 */ /* 0x000fc800078e00ff */
[----:B------:R-:W-:-:S05]  /*0210*/  IMAD R0, R3, R0, R6 ;  /* 0x0000000003007224 */ /* 0x000fca00078e0206 */
[----:B------:R-:W-:-:S13]  /*0220*/  ISETP.GT.U32.AND P1, PT, R7, R0, PT ;  /* 0x000000000700720c */ /* 0x000fda0003f24070 */
[----:B------:R-:W-:Y:S01]  /*0230*/  @!P1 IMAD.IADD R0, R0, 0x1, -R7 ;  /* 0x0000000100009824 */ /* 0x000fe200078e0a07 */
[----:B------:R-:W-:Y:S02]  /*0240*/  @!P1 IADD3 R3, R3, 0x1, RZ ;  /* 0x0000000103039810 */ /* 0x000fe40007ffe0ff */
[----:B------:R-:W-:Y:S02]  /*0250*/  ISETP.NE.AND P1, PT, R4, RZ, PT ;  /* 0x000000ff0400720c */ /* 0x000fe40003f25270 */
[----:B------:R-:W-:Y:S02]  /*0260*/  ISETP.GE.U32.AND P0, PT, R0, R7, PT ;  /* 0x000000070000720c */ /* 0x000fe40003f06070 */
[----:B------:R-:W-:-:S04]  /*0270*/  LOP3.LUT R0, R5, R4, RZ, 0x3c, !PT ;  /* 0x0000000405007212 */ /* 0x000fc800078e3cff */
[----:B------:R-:W-:Y:S01]  /*0280*/  ISETP.GE.AND P2, PT, R0, RZ, PT ;  /* 0x000000ff0000720c */ /* 0x000fe20003f46270 */
[----:B------:R-:W-:-:S05]  /*0290*/  IMAD.MOV.U32 R0, RZ, RZ, c[0x0][0x178] ;  /* 0x00005e00ff007624 */ /* 0x000fca00078e00ff */
[----:B------:R-:W-:Y:S02]  /*02a0*/  IADD3 R0, R0, 0x7f, RZ ;  /* 0x0000007f00007810 */ /* 0x000fe40007ffe0ff */
[----:B------:R-:W-:-:S05]  /*02b0*/  @P0 IADD3 R3, R3, 0x1, RZ ;  /* 0x0000000103030810 */ /* 0x000fca0007ffe0ff */
[----:B------:R-:W-:Y:S01]  /*02c0*/  IMAD.MOV.U32 R2, RZ, RZ, R3 ;  /* 0x000000ffff027224 */ /* 0x000fe200078e0003 */
[----:B------:R-:W-:-:S03]  /*02d0*/  SHF.R.S32.HI R3, RZ, 0x1f, R0 ;  /* 0x0000001fff037819 */ /* 0x000fc60000011400 */
[----:B------:R-:W-:Y:S01]  /*02e0*/  @!P2 IMAD.MOV R2, RZ, RZ, -R2 ;  /* 0x000000ffff02a224 */ /* 0x000fe200078e0a02 */
[----:B------:R-:W-:Y:S02]  /*02f0*/  @!P1 LOP3.LUT R2, RZ, R4, RZ, 0x33, !PT ;  /* 0x00000004ff029212 */ /* 0x000fe400078e33ff */
[----:B------:R-:W-:-:S03]  /*0300*/  LEA.HI R3, R3, R0, RZ, 0x7 ;  /* 0x0000000003037211 */ /* 0x000fc600078f38ff */
[----:B------:R-:W-:Y:S02]  /*0310*/  IMAD.SHL.U32 R6, R2, 0x8, RZ ;  /* 0x0000000802067824 */ /* 0x000fe400078e00ff */
[----:B------:R-:W-:-:S03]  /*0320*/  IMAD.MOV R2, RZ, RZ, -R2 ;  /* 0x000000ffff027224 */ /* 0x000fc600078e0a02 */
[----:B------:R-:W-:Y:S01]  /*0330*/  LEA.HI.SX32 R3, R3, -R6, 0x19 ;  /* 0x8000000603037211 */ /* 0x000fe200078fcaff */
[----:B------:R-:W-:-:S03]  /*0340*/  IMAD R4, R4, R2, R5 ;  /* 0x0000000204047224 */ /* 0x000fc600078e0205 */
[----:B------:R-:W-:Y:S02]  /*0350*/  IMNMX R11, R3, 0x8, PT ;  /* 0x00000008030b7817 */ /* 0x000fe40003800200 */
[----:B------:R-:W-:Y:S02]  /*0360*/  IABS R9, R4 ;  /* 0x0000000400097213 */ /* 0x000fe40000000000 */
[----:B------:R-:W-:-:S04]  /*0370*/  IABS R7, R11 ;  /* 0x0000000b00077213 */ /* 0x000fc80000000000 */
[----:B------:R-:W0:Y:S08]  /*0380*/  I2F.RP R0, R7 ;  /* 0x0000000700007306 */ /* 0x000e300000209400 */
[----:B0-----:R-:W0:Y:S02]  /*0390*/  MUFU.RCP R0, R0 ;  /* 0x0000000000007308 */ /* 0x001e240000001000 */
[----:B0-----:R-:W-:-:S06]  /*03a0*/  IADD3 R3, R0, 0xffffffe, RZ ;  /* 0x0ffffffe00037810 */ /* 0x001fcc0007ffe0ff */
[----:B------:R-:W0:Y:S02]  /*03b0*/  F2I.FTZ.U32.TRUNC.NTZ R3, R3 ;  /* 0x0000000300037305 */ /* 0x000e24000021f000 */
[----:B0-----:R-:W-:-:S04]  /*03c0*/  IMAD.MOV R8, RZ, RZ, -R3 ;  /* 0x000000ffff087224 */ /* 0x001fc800078e0a03 */
[----:B------:R-:W-:Y:S01]  /*03d0*/  IMAD.MOV.U32 R2, RZ, RZ, R8 ;  /* 0x000000ffff027224 */ /* 0x000fe200078e0008 */
[----:B------:R-:W-:-:S03]  /*03e0*/  IABS R8, R11 ;  /* 0x0000000b00087213 */ /* 0x000fc60000000000 */
[----:B------:R-:W-:Y:S02]  /*03f0*/  IMAD R5, R2, R7, RZ ;  /* 0x0000000702057224 */ /* 0x000fe400078e02ff */
[----:B------:R-:W-:Y:S02]  /*0400*/  IMAD.MOV.U32 R2, RZ, RZ, RZ ;  /* 0x000000ffff027224 */ /* 0x000fe400078e00ff */
[----:B------:R-:W-:Y:S02]  /*0410*/  IMAD.MOV R0, RZ, RZ, -R8 ;  /* 0x000000ffff007224 */ /* 0x000fe400078e0a08 */
[----:B------:R-:W-:-:S06]  /*0420*/  IMAD.HI.U32 R2, R3, R5, R2 ;  /* 0x0000000503027227 */ /* 0x000fcc00078e0002 */
[----:B------:R-:W-:-:S04]  /*0430*/  IMAD.HI.U32 R2, R2, R9, RZ ;  /* 0x0000000902027227 */ /* 0x000fc800078e00ff */
[----:B------:R-:W-:Y:S02]  /*0440*/  IMAD R0, R2, R0, R9 ;  /* 0x0000000002007224 */ /* 0x000fe400078e0209 */
[----:B------:R-:W0:Y:S03]  /*0450*/  S2R R9, SR_TID.X ;  /* 0x0000000000097919 */ /* 0x000e260000002100 */
[----:B------:R-:W-:-:S13]  /*0460*/  ISETP.GT.U32.AND P1, PT, R7, R0, PT ;  /* 0x000000000700720c */ /* 0x000fda0003f24070 */
[----:B------:R-:W-:Y:S01]  /*0470*/  @!P1 IMAD.IADD R0, R0, 0x1, -R7 ;  /* 0x0000000100009824 */ /* 0x000fe200078e0a07 */
[----:B------:R-:W-:Y:S02]  /*0480*/  @!P1 IADD3 R2, R2, 0x1, RZ ;  /* 0x0000000102029810 */ /* 0x000fe40007ffe0ff */
[----:B------:R-:W-:Y:S02]  /*0490*/  ISETP.NE.AND P1, PT, R11, RZ, PT ;  /* 0x000000ff0b00720c */ /* 0x000fe40003f25270 */
[----:B------:R-:W-:Y:S02]  /*04a0*/  ISETP.GE.U32.AND P0, PT, R0, R7, PT ;  /* 0x000000070000720c */ /* 0x000fe40003f06070 */
[----:B------:R-:W-:Y:S02]  /*04b0*/  LOP3.LUT R0, R4, R11, RZ, 0x3c, !PT ;  /* 0x0000000b04007212 */ /* 0x000fe400078e3cff */
[----:B0-----:R-:W-:Y:S02]  /*04c0*/  LOP3.LUT R166, R9, 0x7f, RZ, 0xc0, !PT ;  /* 0x0000007f09a67812 */ /* 0x001fe400078ec0ff */
[----:B------:R-:W-:-:S07]  /*04d0*/  ISETP.GE.AND P2, PT, R0, RZ, PT ;  /* 0x000000ff0000720c */ /* 0x000fce0003f46270 */
[----:B------:R-:W-:Y:S02]  /*04e0*/  @P0 IADD3 R2, R2, 0x1, RZ ;  /* 0x0000000102020810 */ /* 0x000fe40007ffe0ff */
[----:B------:R-:W-:-:S04]  /*04f0*/  ISETP.GE.AND P0, PT, R163, 0x40, PT ;  /* 0x00000040a300780c */ /* 0x000fc80003f06270 */
[----:B------:R-:W-:Y:S01]  /*0500*/  @!P2 IMAD.MOV R2, RZ, RZ, -R2 ;  /* 0x000000ffff02a224 */ /* 0x000fe200078e0a02 */
[----:B------:R-:W-:-:S05]  /*0510*/  @!P1 LOP3.LUT R2, RZ, R11, RZ, 0x33, !PT ;  /* 0x0000000bff029212 */ /* 0x000fca00078e33ff */
[----:B------:R-:W-:Y:S02]  /*0520*/  IMAD.MOV R0, RZ, RZ, -R2 ;  /* 0x000000ffff007224 */ /* 0x000fe400078e0a02 */
[----:B------:R-:W-:Y:S02]  /*0530*/  IMAD.SHL.U32 R8, R2, 0x20, RZ ;  /* 0x0000002002087824 */ /* 0x000fe400078e00ff */
[----:B------:R-:W-:-:S04]  /*0540*/  IMAD R0, R11, R0, R4 ;  /* 0x000000000b007224 */ /* 0x000fc800078e0204 */
[----:B------:R-:W-:-:S04]  /*0550*/  IMAD.IADD R7, R6, 0x1, R0 ;  /* 0x0000000106077824 */ /* 0x000fc800078e0200 */
[----:B------:R-:W-:Y:S01]  /*0560*/  IMAD R7, R7, 0x80, R166 ;  /* 0x0000008007077824 */ /* 0x000fe200078e02a6 */
[----:B------:R-:W-:Y:S05]  /*0570*/  @!P0 BRA `(.L_x_0) ;  /* 0x0000369000008947 */ /* 0x000fea0003800000 */
[----:B------:R-:W-:Y:S01]  /*0580*/  IABS R26, c[0x0][0x17c] ;  /* 0x00005f00001a7a13 */ /* 0x000fe20000000000 */
[----:B------:R-:W-:Y:S01]  /*0590*/  IMAD.MOV.U32 R129, RZ, RZ, c[0x0][0x188] ;  /* 0x00006200ff817624 */ /* 0x000fe200078e00ff */
[----:B------:R-:W-:Y:S01]  /*05a0*/  IABS R27, c[0x0][0x178] ;  /* 0x00005e00001b7a13 */ /* 0x000fe20000000000 */
[----:B------:R-:W-:Y:S01]  /*05b0*/  IMAD.MOV.U32 R168, RZ, RZ, c[0x0][0x180] ;  /* 0x00006000ffa87624 */ /* 0x000fe200078e00ff */
[----:B------:R-:W0:Y:S01]  /*05c0*/  I2F.RP R4, R26 ;  /* 0x0000001a00047306 */ /* 0x000e220000209400 */
[--C-:B------:R-:W-:Y:S01]  /*05d0*/  SHF.R.U32.HI R5, RZ, 0x6, R9.reuse ;  /* 0x00000006ff057819 */ /* 0x100fe20000011609 */
[----:B------:R-:W-:Y:S01]  /*05e0*/  IMAD R162, R129, 0x3f, RZ ;  /* 0x0000003f81a27824 */ /* 0x000fe200078e02ff */
[----:B------:R-:W-:Y:S01]  /*05f0*/  LOP3.LUT R165, R9, 0x3f, RZ, 0xc0, !PT ;  /* 0x0000003f09a57812 */ /* 0x000fe200078ec0ff */
[----:B------:R-:W-:Y:S01]  /*0600*/  IMAD R161, R129, 0x3e, RZ ;  /* 0x0000003e81a17824 */ /* 0x000fe200078e02ff */
[----:B------:R-:W-:Y:S01]  /*0610*/  SGXT.U32 R5, R5, 0x1 ;  /* 0x000000010505781a */ /* 0x000fe20000000000 */
[C---:B------:R-:W-:Y:S01]  /*0620*/  IMAD R160, R129.reuse, 0x3d, RZ ;  /* 0x0000003d81a07824 */ /* 0x040fe200078e02ff */
[----:B------:R-:W-:Y:S01]  /*0630*/  SHF.R.S32.HI R6, RZ, 0x6, R9 ;  /* 0x00000006ff067819 */ /* 0x000fe20000011409 */
[----:B------:R-:W1:Y:S01]  /*0640*/  I2F.RP R0, R27 ;  /* 0x0000001b00007306 */ /* 0x000e620000209400 */
[----:B------:R-:W-:Y:S01]  /*0650*/  LOP3.LUT R22, R8, R5, RZ, 0xfc, !PT ;  /* 0x0000000508167212 */ /* 0x000fe200078efcff */
[C---:B------:R-:W-:Y:S01]  /*0660*/  IMAD R159, R129.reuse, 0x3c, RZ ;  /* 0x0000003c819f7824 */ /* 0x040fe200078e02ff */
[----:B------:R-:W-:Y:S01]  /*0670*/  SGXT R6, R6, 0x1 ;  /* 0x000000010606781a */ /* 0x000fe20000000200 */
[C---:B------:R-:W-:Y:S01]  /*0680*/  IMAD R158, R129.reuse, 0x3b, RZ ;  /* 0x0000003b819e7824 */ /* 0x040fe200078e02ff */
[C---:B------:R-:W-:Y:S01]  /*0690*/  LOP3.LUT R5, R22.reuse, 0x1e, RZ, 0xfc, !PT ;  /* 0x0000001e16057812 */ /* 0x040fe200078efcff */
[C---:B------:R-:W-:Y:S01]  /*06a0*/  IMAD R157, R129.reuse, 0x3a, RZ ;  /* 0x0000003a819d7824 */ /* 0x040fe200078e02ff */
[C---:B------:R-:W-:Y:S01]  /*06b0*/  LOP3.LUT R28, R22.reuse, 0x12, RZ, 0xfc, !PT ;  /* 0x00000012161c7812 */ /* 0x040fe200078efcff */
[----:B0-----:R-:W0:Y:S01]  /*06c0*/  MUFU.RCP R4, R4 ;  /* 0x0000000400047308 */ /* 0x001e220000001000 */
[----:B------:R-:W-:Y:S01]  /*06d0*/  IABS R13, R5 ;  /* 0x00000005000d7213 */ /* 0x000fe20000000000 */
[----:B------:R-:W-:Y:S01]  /*06e0*/  IMAD R156, R129, 0x39, RZ ;  /* 0x00000039819c7824 */ /* 0x000fe200078e02ff */
[----:B------:R-:W-:Y:S01]  /*06f0*/  ISETP.GE.AND P2, PT, R5, RZ, PT ;  /* 0x000000ff0500720c */ /* 0x000fe20003f46270 */
[C---:B------:R-:W-:Y:S01]  /*0700*/  IMAD R155, R129.reuse, 0x38, RZ ;  /* 0x00000038819b7824 */ /* 0x040fe200078e02ff */
[C---:B------:R-:W-:Y:S01]  /*0710*/  LOP3.LUT R5, R22.reuse, 0x1a, RZ, 0xfc, !PT ;  /* 0x0000001a16057812 */ /* 0x040fe200078efcff */
[----:B------:R-:W-:Y:S01]  /*0720*/  IMAD R154, R129, 0x37, RZ ;  /* 0x00000037819a7824 */ /* 0x000fe200078e02ff */
[----:B------:R-:W-:Y:S01]  /*0730*/  IABS R17, R28 ;  /* 0x0000001c00117213 */ /* 0x000fe20000000000 */
[----:B-1----:R-:W-:Y:S01]  /*0740*/  MUFU.RCP R0, R0 ;  /* 0x0000000000007308 */ /* 0x002fe20000001000 */
[----:B------:R-:W-:Y:S01]  /*0750*/  ISETP.GE.AND P1, PT, R5, RZ, PT ;  /* 0x000000ff0500720c */ /* 0x000fe20003f26270 */
[C---:B------:R-:W-:Y:S01]  /*0760*/  IMAD R153, R129.reuse, 0x36, RZ ;  /* 0x0000003681997824 */ /* 0x040fe200078e02ff */
[C---:B------:R-:W-:Y:S01]  /*0770*/  LOP3.LUT R29, R22.reuse, 0x10, RZ, 0xfc, !PT ;  /* 0x00000010161d7812 */ /* 0x040fe200078efcff */
[C---:B------:R-:W-:Y:S01]  /*0780*/  IMAD R152, R129.reuse, 0x35, RZ ;  /* 0x0000003581987824 */ /* 0x040fe200078e02ff */
[----:B------:R-:W-:Y:S01]  /*0790*/  LOP3.LUT R30, R22, 0xe, RZ, 0xfc, !PT ;  /* 0x0000000e161e7812 */ /* 0x000fe200078efcff */
[C---:B------:R-:W-:Y:S01]  /*07a0*/  IMAD R151, R129.reuse, 0x34, RZ ;  /* 0x0000003481977824 */ /* 0x040fe200078e02ff */
[----:B------:R-:W-:Y:S01]  /*07b0*/  IABS R19, R29 ;  /* 0x0000001d00137213 */ /* 0x000fe20000000000 */
[C---:B------:R-:W-:Y:S01]  /*07c0*/  IMAD R150, R129.reuse, 0x33, RZ ;  /* 0x0000003381967824 */ /* 0x040fe200078e02ff */
[----:B0-----:R-:W-:Y:S01]  /*07d0*/  IADD3 R2, R4, 0xffffffe, RZ ;  /* 0x0ffffffe04027810 */ /* 0x001fe20007ffe0ff */
[C---:B------:R-:W-:Y:S01]  /*07e0*/  IMAD R149, R129.reuse, 0x32, RZ ;  /* 0x0000003281957824 */ /* 0x040fe200078e02ff */
[----:B------:R-:W-:Y:S01]  /*07f0*/  SHF.R.S32.HI R4, RZ, 0x1f, R163 ;  /* 0x0000001fff047819 */ /* 0x000fe200000114a3 */
[C---:B------:R-:W-:Y:S01]  /*0800*/  IMAD R148, R129.reuse, 0x31, RZ ;  /* 0x0000003181947824 */ /* 0x040fe200078e02ff */
[----:B------:R0:W1:Y:S01]  /*0810*/  F2I.FTZ.U32.TRUNC.NTZ R3, R2 ;  /* 0x0000000200037305 */ /* 0x000062000021f000 */
[----:B------:R-:W-:Y:S01]  /*0820*/  IABS R21, R30 ;  /* 0x0000001e00157213 */ /* 0x000fe20000000000 */
[C---:B------:R-:W-:Y:S01]  /*0830*/  IMAD R147, R129.reuse, 0x30, RZ ;  /* 0x0000003081937824 */ /* 0x040fe200078e02ff */
[----:B------:R-:W-:Y:S01]  /*0840*/  LEA.HI R163, R4, R163, RZ, 0x6 ;  /* 0x000000a304a37211 */ /* 0x000fe200078f30ff */
[C---:B------:R-:W-:Y:S01]  /*0850*/  IMAD R146, R129.reuse, 0x2f, RZ ;  /* 0x0000002f81927824 */ /* 0x040fe200078e02ff */
[C---:B------:R-:W-:Y:S01]  /*0860*/  LOP3.LUT R4, R22.reuse, 0x1c, RZ, 0xfc, !PT ;  /* 0x0000001c16047812 */ /* 0x040fe200078efcff */
[C---:B------:R-:W-:Y:S01]  /*0870*/  IMAD R145, R129.reuse, 0x2e, RZ ;  /* 0x0000002e81917824 */ /* 0x040fe200078e02ff */
[----:B------:R-:W-:Y:S01]  /*0880*/  LOP3.LUT R31, R22, 0xc, RZ, 0xfc, !PT ;  /* 0x0000000c161f7812 */ /* 0x000fe200078efcff */
[C---:B------:R-:W-:Y:S01]  /*0890*/  IMAD R144, R129.reuse, 0x2d, RZ ;  /* 0x0000002d81907824 */ /* 0x040fe200078e02ff */
[----:B------:R-:W-:Y:S01]  /*08a0*/  ISETP.GE.AND P4, PT, R4, RZ, PT ;  /* 0x000000ff0400720c */ /* 0x000fe20003f86270 */
[----:B0-----:R-:W-:Y:S01]  /*08b0*/  IMAD.MOV.U32 R2, RZ, RZ, RZ ;  /* 0x000000ffff027224 */ /* 0x001fe200078e00ff */
[C---:B------:R-:W-:Y:S01]  /*08c0*/  LOP3.LUT R32, R22.reuse, 0xa, RZ, 0xfc, !PT ;  /* 0x0000000a16207812 */ /* 0x040fe200078efcff */
[C---:B------:R-:W-:Y:S01]  /*08d0*/  IMAD R143, R129.reuse, 0x2c, RZ ;  /* 0x0000002c818f7824 */ /* 0x040fe200078e02ff */
[C---:B------:R-:W-:Y:S01]  /*08e0*/  LOP3.LUT R33, R22.reuse, 0x8, RZ, 0xfc, !PT ;  /* 0x0000000816217812 */ /* 0x040fe200078efcff */
[C---:B------:R-:W-:Y:S01]  /*08f0*/  IMAD R142, R129.reuse, 0x2b, RZ ;  /* 0x0000002b818e7824 */ /* 0x040fe200078e02ff */
[C---:B------:R-:W-:Y:S01]  /*0900*/  LOP3.LUT R34, R22.reuse, 0x6, RZ, 0xfc, !PT ;  /* 0x0000000616227812 */ /* 0x040fe200078efcff */
[--C-:B-1----:R-:W-:Y:S01]  /*0910*/  IMAD.MOV R11, RZ, RZ, -R3.reuse ;  /* 0x000000ffff0b7224 */ /* 0x102fe200078e0a03 */
[----:B------:R-:W-:Y:S01]  /*0920*/  IABS R23, R33 ;  /* 0x0000002100177213 */ /* 0x000fe20000000000 */
[----:B------:R-:W-:Y:S01]  /*0930*/  IMAD R141, R129, 0x2a, RZ ;  /* 0x0000002a818d7824 */ /* 0x000fe200078e02ff */
[C---:B------:R-:W-:Y:S01]  /*0940*/  LOP3.LUT R35, R22.reuse, 0x4, RZ, 0xfc, !PT ;  /* 0x0000000416237812 */ /* 0x040fe200078efcff */
[----:B------:R-:W-:Y:S01]  /*0950*/  IMAD R11, R11, R26, RZ ;  /* 0x0000001a0b0b7224 */ /* 0x000fe200078e02ff */
[----:B------:R-:W-:Y:S01]  /*0960*/  LOP3.LUT R36, R22, 0x2, RZ, 0xfc, !PT ;  /* 0x0000000216247812 */ /* 0x000fe200078efcff */
[----:B------:R-:W-:Y:S01]  /*0970*/  IMAD R37, R129, 0xe, RZ ;  /* 0x0000000e81257824 */ /* 0x000fe200078e02ff */
[----:B------:R-:W-:Y:S01]  /*0980*/  IABS R24, R22 ;  /* 0x0000001600187213 */ /* 0x000fe20000000000 */
[----:B------:R-:W-:Y:S01]  /*0990*/  IMAD.HI.U32 R10, R3, R11, R2 ;  /* 0x0000000b030a7227 */ /* 0x000fe200078e0002 */
[----:B------:R-:W-:Y:S01]  /*09a0*/  IADD3 R2, R0, 0xffffffe, RZ ;  /* 0x0ffffffe00027810 */ /* 0x000fe20007ffe0ff */
[----:B------:R-:W-:Y:S01]  /*09b0*/  CS2R R80, SRZ ;  /* 0x0000000000507805 */ /* 0x000fe2000001ff00 */
[----:B------:R-:W-:Y:S01]  /*09c0*/  IABS R25, R36 ;  /* 0x0000002400197213 */ /* 0x000fe20000000000 */
[----:B------:R-:W-:Y:S01]  /*09d0*/  IMAD.SHL.U32 R11, R165, 0x2, RZ ;  /* 0x00000002a50b7824 */ /* 0x000fe200078e00ff */
[----:B------:R-:W-:Y:S01]  /*09e0*/  IABS R44, R7 ;  /* 0x00000007002c7213 */ /* 0x000fe20000000000 */
[C---:B------:R-:W-:Y:S01]  /*09f0*/  IMAD.HI.U32 R3, R10.reuse, R13, RZ ;  /* 0x0000000d0a037227 */ /* 0x040fe200078e00ff */
[----:B------:R-:W-:Y:S01]  /*0a00*/  CS2R R82, SRZ ;  /* 0x0000000000527805 */ /* 0x000fe2000001ff00 */
[----:B------:R-:W-:Y:S01]  /*0a10*/  CS2R R84, SRZ ;  /* 0x0000000000547805 */ /* 0x000fe2000001ff00 */
[----:B------:R-:W-:Y:S01]  /*0a20*/  LOP3.LUT R6, R11, 0x90, R6, 0x78, !PT ;  /* 0x000000900b067812 */ /* 0x000fe200078e7806 */
[----:B------:R-:W-:Y:S01]  /*0a30*/  IMAD.MOV R0, RZ, RZ, -R3 ;  /* 0x000000ffff007224 */ /* 0x000fe200078e0a03 */
[----:B------:R-:W-:Y:S01]  /*0a40*/  IABS R11, R4 ;  /* 0x00000004000b7213 */ /* 0x000fe20000000000 */
[----:B------:R0:W1:Y:S01]  /*0a50*/  F2I.FTZ.U32.TRUNC.NTZ R3, R2 ;  /* 0x0000000200037305 */ /* 0x000062000021f000 */
[----:B------:R-:W-:Y:S01]  /*0a60*/  IMAD.HI.U32 R18, R10, R23, RZ ;  /* 0x000000170a127227 */ /* 0x000fe200078e00ff */
[----:B------:R-:W-:Y:S01]  /*0a70*/  CS2R R86, SRZ ;  /* 0x0000000000567805 */ /* 0x000fe2000001ff00 */
[----:B------:R-:W-:Y:S01]  /*0a80*/  CS2R R60, SRZ ;  /* 0x00000000003c7805 */ /* 0x000fe2000001ff00 */
[----:B------:R-:W-:Y:S01]  /*0a90*/  CS2R R62, SRZ ;  /* 0x00000000003e7805 */ /* 0x000fe2000001ff00 */
[----:B------:R-:W-:Y:S01]  /*0aa0*/  IMAD R0, R26, R0, R13 ;  /* 0x000000001a007224 */ /* 0x000fe200078e020d */
[----:B------:R-:W-:Y:S01]  /*0ab0*/  IABS R13, R5 ;  /* 0x00000005000d7213 */ /* 0x000fe20000000000 */
[C---:B------:R-:W-:Y:S01]  /*0ac0*/  IMAD R38, R129.reuse, 0xd, RZ ;  /* 0x0000000d81267824 */ /* 0x040fe200078e02ff */
[----:B------:R-:W-:Y:S01]  /*0ad0*/  CS2R R120, SRZ ;  /* 0x0000000000787805 */ /* 0x000fe2000001ff00 */
[----:B0-----:R-:W-:Y:S01]  /*0ae0*/  LOP3.LUT R2, R22, 0x18, RZ, 0xfc, !PT ;  /* 0x0000001816027812 */ /* 0x001fe200078efcff */
[----:B------:R-:W-:Y:S01]  /*0af0*/  IMAD R39, R129, 0xc, RZ ;  /* 0x0000000c81277824 */ /* 0x000fe200078e02ff */
[----:B------:R-:W-:Y:S01]  /*0b00*/  ISETP.GT.U32.AND P0, PT, R26, R0, PT ;  /* 0x000000001a00720c */ /* 0x000fe20003f04070 */
[----:B------:R-:W-:Y:S01]  /*0b10*/  IMAD.HI.U32 R4, R10, R13, RZ ;  /* 0x0000000d0a047227 */ /* 0x000fe200078e00ff */
[----:B------:R-:W-:Y:S01]  /*0b20*/  ISETP.GE.AND P3, PT, R2, RZ, PT ;  /* 0x000000ff0200720c */ /* 0x000fe20003f66270 */
[----:B------:R-:W-:Y:S01]  /*0b30*/  CS2R R122, SRZ ;  /* 0x00000000007a7805 */ /* 0x000fe2000001ff00 */
[----:B------:R-:W-:Y:S01]  /*0b40*/  IABS R15, R2 ;  /* 0x00000002000f7213 */ /* 0x000fe20000000000 */
[--C-:B-1----:R-:W-:Y:S01]  /*0b50*/  IMAD.MOV R12, RZ, RZ, -R3.reuse ;  /* 0x000000ffff0c7224 */ /* 0x102fe200078e0a03 */
[----:B------:R-:W-:Y:S01]  /*0b60*/  CS2R R88, SRZ ;  /* 0x0000000000587805 */ /* 0x000fe2000001ff00 */
[----:B------:R-:W-:Y:S01]  /*0b70*/  IMAD.HI.U32 R2, R10, R11, RZ ;  /* 0x0000000b0a027227 */ /* 0x000fe200078e00ff */
[----:B------:R-:W-:Y:S01]  /*0b80*/  CS2R R90, SRZ ;  /* 0x00000000005a7805 */ /* 0x000fe2000001ff00 */
[----:B------:R-:W-:Y:S01]  /*0b90*/  CS2R R68, SRZ ;  /* 0x0000000000447805 */ /* 0x000fe2000001ff00 */
[----:B------:R-:W-:Y:S01]  /*0ba0*/  CS2R R70, SRZ ;  /* 0x0000000000467805 */ /* 0x000fe2000001ff00 */
[----:B------:R-:W-:Y:S01]  /*0bb0*/  IMAD R5, R12, R27, RZ ;  /* 0x0000001b0c057224 */ /* 0x000fe200078e02ff */
[----:B------:R-:W-:Y:S01]  /*0bc0*/  CS2R R72, SRZ ;  /* 0x0000000000487805 */ /* 0x000fe2000001ff00 */
[----:B------:R-:W-:Y:S01]  /*0bd0*/  IMAD.MOV R12, RZ, RZ, -R2 ;  /* 0x000000ffff0c7224 */ /* 0x000fe200078e0a02 */
[----:B------:R-:W-:Y:S01]  /*0be0*/  CS2R R74, SRZ ;  /* 0x00000000004a7805 */ /* 0x000fe2000001ff00 */
[----:B------:R-:W-:Y:S01]  /*0bf0*/  IMAD.MOV.U32 R2, RZ, RZ, RZ ;  /* 0x000000ffff027224 */ /* 0x000fe200078e00ff */
[----:B------:R-:W-:Y:S01]  /*0c00*/  CS2R R76, SRZ ;  /* 0x00000000004c7805 */ /* 0x000fe2000001ff00 */
[----:B------:R-:W-:Y:S01]  /*0c10*/  @!P0 IMAD.IADD R0, R0, 0x1, -R26 ;  /* 0x0000000100008824 */ /* 0x000fe200078e0a1a */
[----:B------:R-:W-:Y:S01]  /*0c20*/  CS2R R78, SRZ ;  /* 0x00000000004e7805 */ /* 0x000fe2000001ff00 */
[----:B------:R-:W-:Y:S01]  /*0c30*/  IMAD.HI.U32 R2, R3, R5, R2 ;  /* 0x0000000503027227 */ /* 0x000fe200078e0002 */
[----:B------:R-:W-:-:S02]  /*0c40*/  SHF.R.S32.HI R163, RZ, 0x6, R163 ;  /* 0x00000006ffa37819 */ /* 0x000fc400000114a3 */
[C---:B------:R-:W-:Y:S01]  /*0c50*/  ISETP.GT.U32.AND P0, PT, R26.reuse, R0, PT ;  /* 0x000000001a00720c */ /* 0x040fe20003f04070 */
[----:B------:R-:W-:Y:S01]  /*0c60*/  IMAD R3, R26, R12, R11 ;  /* 0x0000000c1a037224 */ /* 0x000fe200078e020b */
[----:B------:R-:W-:Y:S01]  /*0c70*/  LOP3.LUT R12, R22, 0x14, RZ, 0xfc, !PT ;  /* 0x00000014160c7812 */ /* 0x000fe200078efcff */
[----:B------:R-:W-:Y:S01]  /*0c80*/  IMAD.HI.U32 R5, R10, R15, RZ ;  /* 0x0000000f0a057227 */ /* 0x000fe200078e00ff */
[----:B------:R-:W-:Y:S02]  /*0c90*/  LOP3.LUT R11, R22, 0x16, RZ, 0xfc, !PT ;  /* 0x00000016160b7812 */ /* 0x000fe400078efcff */
[----:B------:R-:W-:Y:S01]  /*0ca0*/  ISETP.GT.U32.AND P6, PT, R26, R3, PT ;  /* 0x000000031a00720c */ /* 0x000fe20003fc4070 */
[----:B------:R-:W-:Y:S01]  /*0cb0*/  IMAD.MOV R4, RZ, RZ, -R4 ;  /* 0x000000ffff047224 */ /* 0x000fe200078e0a04 */
[----:B------:R-:W-:Y:S01]  /*0cc0*/  ISETP.GE.AND P5, PT, R11, RZ, PT ;  /* 0x000000ff0b00720c */ /* 0x000fe20003fa6270 */
[----:B------:R-:W-:Y:S01]  /*0cd0*/  IMAD.MOV R5, RZ, RZ, -R5 ;  /* 0x000000ffff057224 */ /* 0x000fe200078e0a05 */
[----:B------:R-:W-:Y:S01]  /*0ce0*/  LOP3.LUT R137, R6, 0x20, RZ, 0x3c, !PT ;  /* 0x0000002006897812 */ /* 0x000fe200078e3cff */
[----:B------:R-:W-:Y:S01]  /*0cf0*/  IMAD R4, R26, R4, R13 ;  /* 0x000000041a047224 */ /* 0x000fe200078e020d */
[----:B------:R-:W-:Y:S01]  /*0d00*/  IABS R13, R11 ;  /* 0x0000000b000d7213 */ /* 0x000fe20000000000 */
[----:B------:R-:W-:Y:S01]  /*0d10*/  @!P0 IMAD.IADD R0, R0, 0x1, -R26 ;  /* 0x0000000100008824 */ /* 0x000fe200078e0a1a */
[----:B------:R-:W-:Y:S01]  /*0d20*/  ISETP.GE.AND P0, PT, R12, RZ, PT ;  /* 0x000000ff0c00720c */ /* 0x000fe20003f06270 */
[----:B------:R-:W-:Y:S01]  /*0d30*/  IMAD R5, R26, R5, R15 ;  /* 0x000000051a057224 */ /* 0x000fe200078e020f */
[----:B------:R-:W-:Y:S01]  /*0d40*/  IABS R12, R12 ;  /* 0x0000000c000c7213 */ /* 0x000fe20000000000 */
[----:B------:R-:W-:Y:S01]  /*0d50*/  IMAD.HI.U32 R11, R10, R13, RZ ;  /* 0x0000000d0a0b7227 */ /* 0x000fe200078e00ff */
[----:B------:R-:W-:-:S02]  /*0d60*/  LOP3.LUT R138, R6, 0x40, RZ, 0x3c, !PT ;  /* 0x00000040068a7812 */ /* 0x000fc400078e3cff */
[----:B------:R-:W-:Y:S01]  /*0d70*/  LOP3.LUT R139, R6, 0x60, RZ, 0x3c, !PT ;  /* 0x00000060068b7812 */ /* 0x000fe200078e3cff */
[----:B------:R-:W-:Y:S02]  /*0d80*/  @!P6 IMAD.IADD R3, R3, 0x1, -R26 ;  /* 0x000000010303e824 */ /* 0x000fe400078e0a1a */
[----:B------:R-:W-:Y:S02]  /*0d90*/  IMAD.MOV.U32 R15, RZ, RZ, R12 ;  /* 0x000000ffff0f7224 */ /* 0x000fe400078e000c */
[----:B------:R-:W-:Y:S01]  /*0da0*/  IMAD.MOV R11, RZ, RZ, -R11 ;  /* 0x000000ffff0b7224 */ /* 0x000fe200078e0a0b */
[----:B------:R-:W-:Y:S01]  /*0db0*/  ISETP.GT.U32.AND P6, PT, R26, R3, PT ;  /* 0x000000031a00720c */ /* 0x000fe20003fc4070 */
[----:B------:R-:W-:-:S04]  /*0dc0*/  IMAD.HI.U32 R12, R10, R15, RZ ;  /* 0x0000000f0a0c7227 */ /* 0x000fc800078e00ff */
[----:B------:R-:W-:Y:S02]  /*0dd0*/  IMAD.MOV R14, RZ, RZ, -R12 ;  /* 0x000000ffff0e7224 */ /* 0x000fe400078e0a0c */
[----:B------:R-:W-:-:S04]  /*0de0*/  IMAD.HI.U32 R12, R10, R17, RZ ;  /* 0x000000110a0c7227 */ /* 0x000fc800078e00ff */
[C---:B------:R-:W-:Y:S02]  /*0df0*/  IMAD R11, R26.reuse, R11, R13 ;  /* 0x0000000b1a0b7224 */ /* 0x040fe400078e020d */
[----:B------:R-:W-:Y:S02]  /*0e00*/  IMAD R13, R26, R14, R15 ;  /* 0x0000000e1a0d7224 */ /* 0x000fe400078e020f */
[----:B------:R-:W-:Y:S02]  /*0e10*/  IMAD.MOV R15, RZ, RZ, -R12 ;  /* 0x000000ffff0f7224 */ /* 0x000fe400078e0a0c */
[----:B------:R-:W-:-:S04]  /*0e20*/  IMAD.HI.U32 R14, R10, R19, RZ ;  /* 0x000000130a0e7227 */ /* 0x000fc800078e00ff */
[----:B------:R-:W-:Y:S01]  /*0e30*/  @!P6 IMAD.IADD R3, R3, 0x1, -R26 ;  /* 0x000000010303e824 */ /* 0x000fe200078e0a1a */
[C---:B------:R-:W-:Y:S01]  /*0e40*/  ISETP.GT.U32.AND P6, PT, R26.reuse, R4, PT ;  /* 0x000000041a00720c */ /* 0x040fe20003fc4070 */
[----:B------:R-:W-:Y:S01]  /*0e50*/  IMAD R15, R26, R15, R17 ;  /* 0x0000000f1a0f7224 */ /* 0x000fe200078e0211 */
[----:B------:R-:W-:Y:S01]  /*0e60*/  IABS R17, R31 ;  /* 0x0000001f00117213 */ /* 0x000fe20000000000 */
[----:B------:R-:W-:-:S04]  /*0e70*/  IMAD.HI.U32 R12, R10, R21, RZ ;  /* 0x000000150a0c7227 */ /* 0x000fc800078e00ff */
[----:B------:R-:W-:Y:S02]  /*0e80*/  IMAD.MOV R14, RZ, RZ, -R14 ;  /* 0x000000ffff0e7224 */ /* 0x000fe400078e0a0e */
[----:B------:R-:W-:Y:S02]  /*0e90*/  IMAD.MOV R12, RZ, RZ, -R12 ;  /* 0x000000ffff0c7224 */ /* 0x000fe400078e0a0c */
[C---:B------:R-:W-:Y:S01]  /*0ea0*/  IMAD R16, R26.reuse, R14, R19 ;  /* 0x0000000e1a107224 */ /* 0x040fe200078e0213 */
[----:B------:R-:W-:Y:S01]  /*0eb0*/  IABS R14, R32 ;  /* 0x00000020000e7213 */ /* 0x000fe20000000000 */
[----:B------:R-:W-:Y:S01]  /*0ec0*/  @!P2 IMAD.MOV R0, RZ, RZ, -R0 ;  /* 0x000000ffff00a224 */ /* 0x000fe200078e0a00 */
[C---:B------:R-:W-:Y:S01]  /*0ed0*/  ISETP.GT.U32.AND P2, PT, R26.reuse, R5, PT ;  /* 0x000000051a00720c */ /* 0x040fe20003f44070 */
[----:B------:R-:W-:Y:S02]  /*0ee0*/  IMAD.MOV.U32 R19, RZ, RZ, R17 ;  /* 0x000000ffff137224 */ /* 0x000fe400078e0011 */
[----:B------:R-:W-:-:S02]  /*0ef0*/  IMAD R17, R26, R12, R21 ;  /* 0x0000000c1a117224 */ /* 0x000fc400078e0215 */
[----:B------:R-:W-:-:S04]  /*0f00*/  IMAD.HI.U32 R12, R10, R19, RZ ;  /* 0x000000130a0c7227 */ /* 0x000fc800078e00ff */
[----:B------:R-:W-:Y:S02]  /*0f10*/  @!P6 IMAD.IADD R4, R4, 0x1, -R26 ;  /* 0x000000010404e824 */ /* 0x000fe400078e0a1a */
[----:B------:R-:W-:Y:S02]  /*0f20*/  IMAD.MOV R20, RZ, RZ, -R12 ;  /* 0x000000ffff147224 */ /* 0x000fe400078e0a0c */
[----:B------:R-:W-:Y:S01]  /*0f30*/  IMAD.MOV.U32 R12, RZ, RZ, R3 ;  /* 0x000000ffff0c7224 */ /* 0x000fe200078e0003 */
[C---:B------:R-:W-:Y:S01]  /*0f40*/  ISETP.GT.U32.AND P6, PT, R26.reuse, R4, PT ;  /* 0x000000041a00720c */ /* 0x040fe20003fc4070 */
[----:B------:R-:W-:Y:S01]  /*0f50*/  @!P2 IMAD.IADD R5, R5, 0x1, -R26 ;  /* 0x000000010505a824 */ /* 0x000fe200078e0a1a */
[C---:B------:R-:W-:Y:S01]  /*0f60*/  ISETP.GT.U32.AND P2, PT, R26.reuse, R15, PT ;  /* 0x0000000f1a00720c */ /* 0x040fe20003f44070 */
[----:B------:R-:W-:Y:S01]  /*0f70*/  @!P4 IMAD.MOV R12, RZ, RZ, -R12 ;  /* 0x000000ffff0cc224 */ /* 0x000fe200078e0a0c */
[----:B------:R-:W-:Y:S01]  /*0f80*/  ISETP.GT.U32.AND P4, PT, R26, R11, PT ;  /* 0x0000000b1a00720c */ /* 0x000fe20003f84070 */
[----:B------:R-:W-:-:S02]  /*0f90*/  IMAD.MOV.U32 R21, RZ, RZ, R14 ;  /* 0x000000ffff157224 */ /* 0x000fc400078e000e */
[----:B------:R-:W-:Y:S02]  /*0fa0*/  IMAD R3, R26, R20, R19 ;  /* 0x000000141a037224 */ /* 0x000fe400078e0213 */
[----:B------:R-:W-:-:S04]  /*0fb0*/  IMAD.HI.U32 R14, R10, R21, RZ ;  /* 0x000000150a0e7227 */ /* 0x000fc800078e00ff */
[--C-:B------:R-:W-:Y:S01]  /*0fc0*/  @!P6 IMAD.IADD R4, R4, 0x1, -R26.reuse ;  /* 0x000000010404e824 */ /* 0x100fe200078e0a1a */
[C---:B------:R-:W-:Y:S01]  /*0fd0*/  ISETP.GT.U32.AND P6, PT, R26.reuse, R13, PT ;  /* 0x0000000d1a00720c */ /* 0x040fe20003fc4070 */
[--C-:B------:R-:W-:Y:S02]  /*0fe0*/  @!P2 IMAD.IADD R15, R15, 0x1, -R26.reuse ;  /* 0x000000010f0fa824 */ /* 0x100fe400078e0a1a */
[----:B------:R-:W-:Y:S01]  /*0ff0*/  @!P4 IMAD.IADD R11, R11, 0x1, -R26 ;  /* 0x000000010b0bc824 */ /* 0x000fe200078e0a1a */
[C---:B------:R-:W-:Y:S01]  /*1000*/  ISETP.GT.U32.AND P4, PT, R26.reuse, R5, PT ;  /* 0x000000051a00720c */ /* 0x040fe20003f84070 */
[----:B------:R-:W-:Y:S01]  /*1010*/  IMAD.MOV R14, RZ, RZ, -R14 ;  /* 0x000000ffff0e7224 */ /* 0x000fe200078e0a0e */
[C---:B------:R-:W-:Y:S01]  /*1020*/  ISETP.GT.U32.AND P2, PT, R26.reuse, R15, PT ;  /* 0x0000000f1a00720c */ /* 0x040fe20003f44070 */
[----:B------:R-:W-:Y:S02]  /*1030*/  IMAD.MOV R19, RZ, RZ, -R18 ;  /* 0x000000ffff137224 */ /* 0x000fe400078e0a12 */
[----:B------:R-:W-:Y:S01]  /*1040*/  IMAD R18, R26, R14, R21 ;  /* 0x0000000e1a127224 */ /* 0x000fe200078e0215 */
[----:B------:R-:W-:Y:S01]  /*1050*/  IABS R21, R34 ;  /* 0x0000002200157213 */ /* 0x000fe20000000000 */
[----:B------:R-:W-:-:S02]  /*1060*/  IMAD.MOV.U32 R14, RZ, RZ, R4 ;  /* 0x000000ffff0e7224 */ /* 0x000fc400078e0004 */
[----:B------:R-:W-:Y:S01]  /*1070*/  @!P6 IMAD.IADD R13, R13, 0x1, -R26 ;  /* 0x000000010d0de824 */ /* 0x000fe200078e0a1a */
[----:B------:R-:W-:Y:S01]  /*1080*/  ISETP.GT.U32.AND P6, PT, R26, R11, PT ;  /* 0x0000000b1a00720c */ /* 0x000fe20003fc4070 */
[----:B------:R-:W-:-:S04]  /*1090*/  IMAD.HI.U32 R4, R10, R21, RZ ;  /* 0x000000150a047227 */ /* 0x000fc800078e00ff */
[--C-:B------:R-:W-:Y:S01]  /*10a0*/  @!P4 IMAD.IADD R5, R5, 0x1, -R26.reuse ;  /* 0x000000010505c824 */ /* 0x100fe200078e0a1a */
[C---:B------:R-:W-:Y:S01]  /*10b0*/  ISETP.GT.U32.AND P4, PT, R26.reuse, R16, PT ;  /* 0x000000101a00720c */ /* 0x040fe20003f84070 */
[C---:B------:R-:W-:Y:S01]  /*10c0*/  IMAD R19, R26.reuse, R19, R23 ;  /* 0x000000131a137224 */ /* 0x040fe200078e0217 */
[----:B------:R-:W-:Y:S01]  /*10d0*/  IABS R23, R35 ;  /* 0x0000002300177213 */ /* 0x000fe20000000000 */
[----:B------:R-:W-:Y:S01]  /*10e0*/  @!P2 IMAD.IADD R15, R15, 0x1, -R26 ;  /* 0x000000010f0fa824 */ /* 0x000fe200078e0a1a */
[C---:B------:R-:W-:Y:S01]  /*10f0*/  ISETP.GT.U32.AND P2, PT, R26.reuse, R3, PT ;  /* 0x000000031a00720c */ /* 0x040fe20003f44070 */
[----:B------:R-:W-:Y:S02]  /*1100*/  IMAD.MOV R4, RZ, RZ, -R4 ;  /* 0x000000ffff047224 */ /* 0x000fe400078e0a04 */
[----:B------:R-:W-:Y:S01]  /*1110*/  @!P1 IMAD.MOV R14, RZ, RZ, -R14 ;  /* 0x000000ffff0e9224 */ /* 0x000fe200078e0a0e */
[C---:B------:R-:W-:Y:S01]  /*1120*/  ISETP.GT.U32.AND P1, PT, R26.reuse, R13, PT ;  /* 0x0000000d1a00720c */ /* 0x040fe20003f24070 */
[----:B------:R-:W-:-:S02]  /*1130*/  IMAD R20, R26, R4, R21 ;  /* 0x000000041a147224 */ /* 0x000fc400078e0215 */
[----:B------:R-:W-:-:S04]  /*1140*/  IMAD.HI.U32 R4, R10, R23, RZ ;  /* 0x000000170a047227 */ /* 0x000fc800078e00ff */
[----:B------:R-:W-:Y:S01]  /*1150*/  @!P6 IMAD.IADD R11, R11, 0x1, -R26 ;  /* 0x000000010b0be824 */ /* 0x000fe200078e0a1a */
[----:B------:R-:W-:Y:S01]  /*1160*/  ISETP.GT.U32.AND P6, PT, R26, R17, PT ;  /* 0x000000111a00720c */ /* 0x000fe20003fc4070 */
[----:B------:R-:W-:Y:S02]  /*1170*/  IMAD.MOV R4, RZ, RZ, -R4 ;  /* 0x000000ffff047224 */ /* 0x000fe400078e0a04 */
[--C-:B------:R-:W-:Y:S01]  /*1180*/  @!P4 IMAD.IADD R16, R16, 0x1, -R26.reuse ;  /* 0x000000011010c824 */ /* 0x100fe200078e0a1a */
[C---:B------:R-:W-:Y:S01]  /*1190*/  ISETP.GT.U32.AND P4, PT, R26.reuse, R18, PT ;  /* 0x000000121a00720c */ /* 0x040fe20003f84070 */
[C---:B------:R-:W-:Y:S02]  /*11a0*/  IMAD R21, R26.reuse, R4, R23 ;  /* 0x000000041a157224 */ /* 0x040fe400078e0217 */
[----:B------:R-:W-:Y:S01]  /*11b0*/  @!P2 IMAD.IADD R3, R3, 0x1, -R26 ;  /* 0x000000010303a824 */ /* 0x000fe200078e0a1a */
[----:B------:R-:W-:Y:S01]  /*11c0*/  ISETP.GT.U32.AND P2, PT, R26, R16, PT ;  /* 0x000000101a00720c */ /* 0x000fe20003f44070 */
[----:B------:R-:W-:-:S02]  /*11d0*/  IMAD.MOV.U32 R23, RZ, RZ, R24 ;  /* 0x000000ffff177224 */ /* 0x000fc400078e0018 */
[----:B------:R-:W-:Y:S01]  /*11e0*/  @!P1 IMAD.IADD R13, R13, 0x1, -R26 ;  /* 0x000000010d0d9824 */ /* 0x000fe200078e0a1a */
[----:B------:R-:W-:Y:S01]  /*11f0*/  ISETP.GE.AND P1, PT, R22, RZ, PT ;  /* 0x000000ff1600720c */ /* 0x000fe20003f26270 */
[----:B------:R-:W-:-:S04]  /*1200*/  IMAD.HI.U32 R22, R10, R25, RZ ;  /* 0x000000190a167227 */ /* 0x000fc800078e00ff */
[----:B------:R-:W-:-:S04]  /*1210*/  IMAD.HI.U32 R4, R10, R23, RZ ;  /* 0x000000170a047227 */ /* 0x000fc800078e00ff */
[--C-:B------:R-:W-:Y:S01]  /*1220*/  @!P6 IMAD.IADD R17, R17, 0x1, -R26.reuse ;  /* 0x000000011111e824 */ /* 0x100fe200078e0a1a */
[----:B------:R-:W-:Y:S01]  /*1230*/  ISETP.GT.U32.AND P6, PT, R26, R19, PT ;  /* 0x000000131a00720c */ /* 0x000fe20003fc4070 */
[----:B------:R-:W-:Y:S02]  /*1240*/  IMAD.MOV.U32 R10, RZ, RZ, R5 ;  /* 0x000000ffff0a7224 */ /* 0x000fe400078e0005 */
[----:B------:R-:W-:Y:S01]  /*1250*/  @!P4 IMAD.IADD R18, R18, 0x1, -R26 ;  /* 0x000000011212c824 */ /* 0x000fe200078e0a1a */
[C---:B------:R-:W-:Y:S01]  /*1260*/  ISETP.GT.U32.AND P4, PT, R26.reuse, R3, PT ;  /* 0x000000031a00720c */ /* 0x040fe20003f84070 */
[----:B------:R-:W-:Y:S01]  /*1270*/  @!P3 IMAD.MOV R10, RZ, RZ, -R10 ;  /* 0x000000ffff0ab224 */ /* 0x000fe200078e0a0a */
[C---:B------:R-:W-:Y:S01]  /*1280*/  ISETP.GT.U32.AND P3, PT, R26.reuse, R17, PT ;  /* 0x000000111a00720c */ /* 0x040fe20003f64070 */
[----:B------:R-:W-:Y:S01]  /*1290*/  @!P5 IMAD.MOV R11, RZ, RZ, -R11 ;  /* 0x000000ffff0bd224 */ /* 0x000fe200078e0a0b */
[----:B------:R-:W-:Y:S01]  /*12a0*/  ISETP.GT.U32.AND P5, PT, R26, R18, PT ;  /* 0x000000121a00720c */ /* 0x000fe20003fa4070 */
[----:B------:R-:W-:Y:S01]  /*12b0*/  @!P2 IMAD.IADD R16, R16, 0x1, -R26 ;  /* 0x000000011010a824 */ /* 0x000fe200078e0a1a */
[----:B------:R-:W-:Y:S01]  /*12c0*/  ISETP.GT.U32.AND P2, PT, R26, R20, PT ;  /* 0x000000141a00720c */ /* 0x000fe20003f44070 */
[----:B------:R-:W-:-:S02]  /*12d0*/  IMAD.MOV R4, RZ, RZ, -R4 ;  /* 0x000000ffff047224 */ /* 0x000fc400078e0a04 */
[----:B------:R-:W-:-:S04]  /*12e0*/  IMAD.HI.U32 R2, R2, R44, RZ ;  /* 0x0000002c02027227 */ /* 0x000fc800078e00ff */
[----:B------:R-:W-:Y:S02]  /*12f0*/  IMAD.MOV R22, RZ, RZ, -R22 ;  /* 0x000000ffff167224 */ /* 0x000fe400078e0a16 */
[C---:B------:R-:W-:Y:S02]  /*1300*/  IMAD R23, R26.reuse, R4, R23 ;  /* 0x000000041a177224 */ /* 0x040fe400078e0217 */
[----:B------:R-:W-:Y:S02]  /*1310*/  IMAD.MOV R2, RZ, RZ, -R2 ;  /* 0x000000ffff027224 */ /* 0x000fe400078e0a02 */
[C---:B------:R-:W-:Y:S02]  /*1320*/  IMAD R22, R26.reuse, R22, R25 ;  /* 0x000000161a167224 */ /* 0x040fe400078e0219 */
[--C-:B------:R-:W-:Y:S01]  /*1330*/  @!P3 IMAD.IADD R17, R17, 0x1, -R26.reuse ;  /* 0x000000011111b824 */ /* 0x100fe200078e0a1a */
[C---:B------:R-:W-:Y:S01]  /*1340*/  ISETP.GT.U32.AND P3, PT, R26.reuse, R23, PT ;  /* 0x000000171a00720c */ /* 0x040fe20003f64070 */
[----:B------:R-:W-:Y:S01]  /*1350*/  @!P4 IMAD.IADD R3, R3, 0x1, -R26 ;  /* 0x000000010303c824 */ /* 0x000fe200078e0a1a */
[----:B------:R-:W-:Y:S01]  /*1360*/  ISETP.GT.U32.AND P4, PT, R26, R21, PT ;  /* 0x000000151a00720c */ /* 0x000fe20003f84070 */
[----:B------:R-:W-:Y:S01]  /*1370*/  IMAD R44, R27, R2, R44 ;  /* 0x000000021b2c7224 */ /* 0x000fe200078e022c */
[----:B------:R-:W-:Y:S01]  /*1380*/  LOP3.LUT R2, R9, 0x7, RZ, 0xc0, !PT ;  /* 0x0000000709027812 */ /* 0x000fe200078ec0ff */
[--C-:B------:R-:W-:Y:S01]  /*1390*/  @!P5 IMAD.IADD R18, R18, 0x1, -R26.reuse ;  /* 0x000000011212d824 */ /* 0x100fe200078e0a1a */
[----:B------:R-:W-:Y:S01]  /*13a0*/  ISETP.GT.U32.AND P5, PT, R26, R22, PT ;  /* 0x000000161a00720c */ /* 0x000fe20003fa4070 */
[----:B------:R-:W-:Y:S01]  /*13b0*/  @!P2 IMAD.IADD R20, R20, 0x1, -R26 ;  /* 0x000000011414a824 */ /* 0x000fe200078e0a1a */
[----:B------:R-:W-:Y:S01]  /*13c0*/  ISETP.GT.U32.AND P2, PT, R27, R44, PT ;  /* 0x0000002c1b00720c */ /* 0x000fe20003f44070 */
[----:B------:R-:W-:-:S02]  /*13d0*/  @!P0 IMAD.MOV R13, RZ, RZ, -R13 ;  /* 0x000000ffff0d8224 */ /* 0x000fc400078e0a0d */
[--C-:B------:R-:W-:Y:S01]  /*13e0*/  @!P6 IMAD.IADD R19, R19, 0x1, -R26.reuse ;  /* 0x000000011313e824 */ /* 0x100fe200078e0a1a */
[C---:B------:R-:W-:Y:S01]  /*13f0*/  ISETP.GT.U32.AND P0, PT, R26.reuse, R20, PT ;  /* 0x000000141a00720c */ /* 0x040fe20003f04070 */
[--C-:B------:R-:W-:Y:S01]  /*1400*/  @!P3 IMAD.IADD R23, R23, 0x1, -R26.reuse ;  /* 0x000000011717b824 */ /* 0x100fe200078e0a1a */
[----:B------:R-:W-:Y:S01]  /*1410*/  ISETP.GE.AND P3, PT, R29, RZ, PT ;  /* 0x000000ff1d00720c */ /* 0x000fe20003f66270 */
[--C-:B------:R-:W-:Y:S01]  /*1420*/  @!P4 IMAD.IADD R21, R21, 0x1, -R26.reuse ;  /* 0x000000011515c824 */ /* 0x100fe200078e0a1a */
[----:B------:R-:W-:Y:S01]  /*1430*/  ISETP.GT.U32.AND P6, PT, R26, R19, PT ;  /* 0x000000131a00720c */ /* 0x000fe20003fc4070 */
[----:B------:R-:W-:Y:S01]  /*1440*/  IMAD.SHL.U32 R4, R9, 0x2, RZ ;  /* 0x0000000209047824 */ /* 0x000fe200078e00ff */
[----:B------:R-:W-:Y:S01]  /*1450*/  ISETP.GE.AND P4, PT, R30, RZ, PT ;  /* 0x000000ff1e00720c */ /* 0x000fe20003f86270 */
[----:B------:R-:W-:Y:S01]  /*1460*/  @!P5 IMAD.IADD R22, R22, 0x1, -R26 ;  /* 0x000000011616d824 */ /* 0x000fe200078e0a1a */
[----:B------:R-:W-:Y:S01]  /*1470*/  ISETP.GE.AND P5, PT, R31, RZ, PT ;  /* 0x000000ff1f00720c */ /* 0x000fe20003fa6270 */
[----:B------:R-:W-:Y:S01]  /*1480*/  @!P2 IMAD.IADD R44, R44, 0x1, -R27 ;  /* 0x000000012c2ca824 */ /* 0x000fe200078e0a1b */
[----:B------:R-:W-:Y:S01]  /*1490*/  ISETP.GT.U32.AND P2, PT, R26, R23, PT ;  /* 0x000000171a00720c */ /* 0x000fe20003f44070 */
[----:B------:R-:W-:-:S02]  /*14a0*/  IMAD R5, R2, 0x90, RZ ;  /* 0x0000009002057824 */ /* 0x000fc400078e02ff */
[----:B------:R-:W-:Y:S01]  /*14b0*/  @!P0 IMAD.IADD R20, R20, 0x1, -R26 ;  /* 0x0000000114148824 */ /* 0x000fe200078e0a1a */
[----:B------:R-:W-:Y:S01]  /*14c0*/  ISETP.GE.AND P0, PT, R33, RZ, PT ;  /* 0x000000ff2100720c */ /* 0x000fe20003f06270 */
[----:B------:R-:W-:Y:S01]  /*14d0*/  IMAD R24, R2, 0x110, RZ ;  /* 0x0000011002187824 */ /* 0x000fe200078e02ff */
[----:B------:R-:W-:Y:S01]  /*14e0*/  LOP3.LUT R5, R5, 0x30, R4, 0x78, !PT ;  /* 0x0000003005057812 */ /* 0x000fe200078e7804 */
[----:B------:R-:W-:Y:S01]  /*14f0*/  @!P6 IMAD.IADD R19, R19, 0x1, -R26 ;  /* 0x000000011313e824 */ /* 0x000fe200078e0a1a */
[----:B------:R-:W-:Y:S01]  /*1500*/  ISETP.GE.AND P6, PT, R28, RZ, PT ;  /* 0x000000ff1c00720c */ /* 0x000fe20003fc6270 */
[----:B------:R-:W-:Y:S01]  /*1510*/  @!P3 IMAD.MOV R16, RZ, RZ, -R16 ;  /* 0x000000ffff10b224 */ /* 0x000fe200078e0a10 */
[----:B------:R-:W-:Y:S01]  /*1520*/  ISETP.GT.U32.AND P3, PT, R26, R21, PT ;  /* 0x000000151a00720c */ /* 0x000fe20003f64070 */
[----:B------:R-:W-:Y:S01]  /*1530*/  IMAD.MOV.U32 R2, RZ, RZ, R3 ;  /* 0x000000ffff027224 */ /* 0x000fe200078e0003 */
[----:B------:R-:W-:Y:S01]  /*1540*/  LOP3.LUT R4, R4, 0x10, RZ, 0xc0, !PT ;  /* 0x0000001004047812 */ /* 0x000fe200078ec0ff */
[----:B------:R-:W-:Y:S01]  /*1550*/  @!P4 IMAD.MOV R17, RZ, RZ, -R17 ;  /* 0x000000ffff11c224 */ /* 0x000fe200078e0a11 */
[----:B------:R-:W-:Y:S01]  /*1560*/  ISETP.GT.U32.AND P4, PT, R26, R22, PT ;  /* 0x000000161a00720c */ /* 0x000fe20003f84070 */
[----:B------:R-:W-:Y:S01]  /*1570*/  @!P5 IMAD.MOV R2, RZ, RZ, -R2 ;  /* 0x000000ffff02d224 */ /* 0x000fe200078e0a02 */
[----:B------:R-:W-:Y:S01]  /*1580*/  ISETP.GT.U32.AND P5, PT, R27, R44, PT ;  /* 0x0000002c1b00720c */ /* 0x000fe20003fa4070 */
[--C-:B------:R-:W-:Y:S01]  /*1590*/  @!P2 IMAD.IADD R23, R23, 0x1, -R26.reuse ;  /* 0x000000011717a824 */ /* 0x100fe200078e0a1a */
[----:B------:R-:W-:Y:S01]  /*15a0*/  LOP3.LUT R25, R4, 0x60, R9, 0xf8, !PT ;  /* 0x0000006004197812 */ /* 0x000fe200078ef809 */
[----:B------:R-:W-:Y:S01]  /*15b0*/  IMAD.SHL.U32 R3, R9, 0x80, RZ ;  /* 0x0000008009037824 */ /* 0x000fe200078e00ff */
[----:B------:R-:W-:Y:S01]  /*15c0*/  ISETP.GE.AND P2, PT, R34, RZ, PT ;  /* 0x000000ff2200720c */ /* 0x000fe20003f46270 */
[----:B------:R-:W-:Y:S01]  /*15d0*/  @!P1 IMAD.MOV R23, RZ, RZ, -R23 ;  /* 0x000000ffff179224 */ /* 0x000fe200078e0a17 */
[----:B------:R-:W-:Y:S01]  /*15e0*/  ISETP.GE.AND P1, PT, R7, RZ, PT ;  /* 0x000000ff0700720c */ /* 0x000fe20003f26270 */
[----:B------:R-:W-:Y:S01]  /*15f0*/  @!P0 IMAD.MOV R19, RZ, RZ, -R19 ;  /* 0x000000ffff138224 */ /* 0x000fe200078e0a13 */
[----:B------:R-:W-:Y:S01]  /*1600*/  ISETP.NE.AND P0, PT, RZ, c[0x0][0x178], PT ;  /* 0x00005e00ff007a0c */ /* 0x000fe20003f05270 */
[----:B------:R-:W-:Y:S01]  /*1610*/  @!P6 IMAD.MOV R15, RZ, RZ, -R15 ;  /* 0x000000ffff0fe224 */ /* 0x000fe200078e0a0f */
[----:B------:R-:W-:Y:S01]  /*1620*/  LOP3.LUT R4, R24, R25, RZ, 0x3c, !PT ;  /* 0x0000001918047212 */ /* 0x000fe200078e3cff */
[--C-:B------:R-:W-:Y:S01]  /*1630*/  @!P3 IMAD.IADD R21, R21, 0x1, -R26.reuse ;  /* 0x000000011515b824 */ /* 0x100fe200078e0a1a */
[----:B------:R-:W-:Y:S01]  /*1640*/  LOP3.LUT R3, R3, 0x800, RZ, 0xc0, !PT ;  /* 0x0000080003037812 */ /* 0x000fe200078ec0ff */
[----:B------:R-:W-:Y:S01]  /*1650*/  @!P4 IMAD.IADD R22, R22, 0x1, -R26 ;  /* 0x000000011616c824 */ /* 0x000fe200078e0a1a */
[----:B------:R-:W-:Y:S01]  /*1660*/  ISETP.GE.AND P6, PT, R32, RZ, PT ;  /* 0x000000ff2000720c */ /* 0x000fe20003fc6270 */
[----:B------:R-:W-:Y:S01]  /*1670*/  @!P5 IMAD.IADD R44, R44, 0x1, -R27 ;  /* 0x000000012c2cd824 */ /* 0x000fe200078e0a1b */
[----:B------:R-:W-:Y:S01]  /*1680*/  ISETP.GE.AND P3, PT, R35, RZ, PT ;  /* 0x000000ff2300720c */ /* 0x000fe20003f66270 */
[----:B------:R-:W-:Y:S01]  /*1690*/  IMAD.IADD R4, R3, 0x1, R4 ;  /* 0x0000000103047824 */ /* 0x000fe200078e0204 */
[----:B------:R-:W-:Y:S01]  /*16a0*/  ISETP.GE.AND P4, PT, R36, RZ, PT ;  /* 0x000000ff2400720c */ /* 0x000fe20003f86270 */
[----:B------:R-:W-:Y:S01]  /*16b0*/  @!P1 IMAD.MOV R44, RZ, RZ, -R44 ;  /* 0x000000ffff2c9224 */ /* 0x000fe200078e0a2c */
[----:B------:R-:W-:Y:S01]  /*16c0*/  ISETP.NE.AND P5, PT, RZ, c[0x0][0x17c], PT ;  /* 0x00005f00ff007a0c */ /* 0x000fe20003fa5270 */
[----:B------:R-:W-:Y:S01]  /*16d0*/  @!P2 IMAD.MOV R20, RZ, RZ, -R20 ;  /* 0x000000ffff14a224 */ /* 0x000fe200078e0a14 */
[----:B------:R-:W-:Y:S01]  /*16e0*/  LOP3.LUT R3, RZ, c[0x0][0x17c], RZ, 0x33, !PT ;  /* 0x00005f00ff037a12 */ /* 0x000fe200078e33ff */
[C---:B------:R-:W-:Y:S01]  /*16f0*/  IMAD R24, R129.reuse, 0x1b, RZ ;  /* 0x0000001b81187824 */ /* 0x040fe200078e02ff */
[----:B------:R-:W-:Y:S01]  /*1700*/  @!P0 LOP3.LUT R44, RZ, c[0x0][0x178], RZ, 0x33, !PT ;  /* 0x00005e00ff2c8a12 */ /* 0x000fe200078e33ff */
[----:B------:R-:W-:Y:S01]  /*1710*/  IMAD R25, R129, 0x1a, RZ ;  /* 0x0000001a81197824 */ /* 0x000fe200078e02ff */
[C---:B------:R-:W-:Y:S01]  /*1720*/  SEL R45, R3.reuse, R0, !P5 ;  /* 0x00000000032d7207 */ /* 0x040fe20006800000 */
[----:B------:R-:W-:Y:S01]  /*1730*/  @!P6 IMAD.MOV R18, RZ, RZ, -R18 ;  /* 0x000000ffff12e224 */ /* 0x000fe200078e0a12 */
[C---:B------:R-:W-:Y:S01]  /*1740*/  SEL R46, R3.reuse, R12, !P5 ;  /* 0x0000000c032e7207 */ /* 0x040fe20006800000 */
[----:B------:R-:W-:Y:S01]  /*1750*/  @!P3 IMAD.MOV R21, RZ, RZ, -R21 ;  /* 0x000000ffff15b224 */ /* 0x000fe200078e0a15 */
[C---:B------:R-:W-:Y:S01]  /*1760*/  SEL R47, R3.reuse, R14, !P5 ;  /* 0x0000000e032f7207 */ /* 0x040fe20006800000 */
[----:B------:R-:W-:Y:S01]  /*1770*/  @!P4 IMAD.MOV R22, RZ, RZ, -R22 ;  /* 0x000000ffff16c224 */ /* 0x000fe200078e0a16 */
[----:B------:R-:W-:Y:S01]  /*1780*/  SEL R48, R3, R10, !P5 ;  /* 0x0000000a03307207 */ /* 0x000fe20006800000 */
[----:B------:R-:W-:Y:S01]  /*1790*/  IMAD R45, R45, c[0x0][0x190], RZ ;  /* 0x000064002d2d7a24 */ /* 0x000fe200078e02ff */
[C---:B------:R-:W-:Y:S01]  /*17a0*/  SEL R49, R3.reuse, R11, !P5 ;  /* 0x0000000b03317207 */ /* 0x040fe20006800000 */
[----:B------:R-:W-:Y:S01]  /*17b0*/  IMAD R46, R46, c[0x0][0x190], RZ ;  /* 0x000064002e2e7a24 */ /* 0x000fe200078e02ff */
[C---:B------:R-:W-:Y:S01]  /*17c0*/  SEL R50, R3.reuse, R13, !P5 ;  /* 0x0000000d03327207 */ /* 0x040fe20006800000 */
[----:B------:R-:W-:Y:S01]  /*17d0*/  IMAD R44, R44, c[0x0][0x184], RZ ;  /* 0x000061002c2c7a24 */ /* 0x000fe200078e02ff */
[----:B------:R-:W-:Y:S01]  /*17e0*/  SEL R51, R3, R15, !P5 ;  /* 0x0000000f03337207 */ /* 0x000fe20006800000 */
        /* <DEDUP_REMOVED lines=17> */
[----:B------:R-:W-:Y:S01]  /*1900*/  SEL R64, R3, R23, !P5 ;  /* 0x0000001703407207 */ /* 0x000fe20006800000 */
[----:B------:R-:W-:Y:S01]  /*1910*/  IMAD R56, R56, c[0x0][0x190], RZ ;  /* 0x0000640038387a24 */ /* 0x000fe200078e02ff */
[----:B------:R-:W-:Y:S01]  /*1920*/  LEA R202, P2, R44, c[0x0][0x160], 0x1 ;  /* 0x000058002cca7a11 */ /* 0x000fe200078408ff */
[----:B------:R-:W-:Y:S01]  /*1930*/  IMAD R57, R57, c[0x0][0x190], RZ ;  /* 0x0000640039397a24 */ /* 0x000fe200078e02ff */
[----:B------:R-:W-:Y:S01]  /*1940*/  LEA R200, P3, R45, c[0x0][0x168], 0x1 ;  /* 0x00005a002dc87a11 */ /* 0x000fe200078608ff */
[----:B------:R-:W-:Y:S01]  /*1950*/  IMAD R58, R58, c[0x0][0x190], RZ ;  /* 0x000064003a3a7a24 */ /* 0x000fe200078e02ff */
[----:B------:R-:W-:Y:S01]  /*1960*/  LEA R198, P4, R46, c[0x0][0x168], 0x1 ;  /* 0x00005a002ec67a11 */ /* 0x000fe200078808ff */
[----:B------:R-:W-:Y:S01]  /*1970*/  IMAD R59, R59, c[0x0][0x190], RZ ;  /* 0x000064003b3b7a24 */ /* 0x000fe200078e02ff */
[----:B------:R-:W-:Y:S01]  /*1980*/  LEA.HI.X.SX32 R203, R44, c[0x0][0x164], 0x1, P2 ;  /* 0x000059002ccb7a11 */ /* 0x000fe200010f0eff */
[----:B------:R-:W-:Y:S01]  /*1990*/  IMAD R64, R64, c[0x0][0x190], RZ ;  /* 0x0000640040407a24 */ /* 0x000fe200078e02ff */
[----:B------:R-:W-:Y:S01]  /*19a0*/  LEA.HI.X.SX32 R201, R45, c[0x0][0x16c], 0x1, P3 ;  /* 0x00005b002dc97a11 */ /* 0x000fe200018f0eff */
[----:B------:R-:W-:Y:S01]  /*19b0*/  IMAD.SHL.U32 R3, R166, 0x2, RZ ;  /* 0x00000002a6037824 */ /* 0x000fe200078e00ff */
[----:B------:R-:W-:Y:S01]  /*19c0*/  LEA.HI.X.SX32 R199, R46, c[0x0][0x16c], 0x1, P4 ;  /* 0x00005b002ec77a11 */ /* 0x000fe200020f0eff */
[----:B------:R-:W-:Y:S01]  /*19d0*/  IMAD.MOV.U32 R2, RZ, RZ, c[0x0][0x18c] ;  /* 0x00006300ff027624 */ /* 0x000fe200078e00ff */
[----:B------:R-:W-:Y:S01]  /*19e0*/  LEA R196, P5, R47, c[0x0][0x168], 0x1 ;  /* 0x00005a002fc47a11 */ /* 0x000fe200078a08ff */
[C---:B------:R-:W-:Y:S01]  /*19f0*/  IMAD.SHL.U32 R0, R129.reuse, 0x40, RZ ;  /* 0x0000004081007824 */ /* 0x040fe200078e00ff */
[----:B------:R-:W-:Y:S01]  /*1a00*/  LEA R194, P6, R48, c[0x0][0x168], 0x1 ;  /* 0x00005a0030c27a11 */ /* 0x000fe200078c08ff */
[----:B------:R-:W-:Y:S01]  /*1a10*/  IMAD R10, R129, 0x29, RZ ;  /* 0x00000029810a7824 */ /* 0x000fe200078e02ff */
[----:B------:R-:W-:Y:S01]  /*1a20*/  LEA R192, P0, R49, c[0x0][0x168], 0x1 ;  /* 0x00005a0031c07a11 */ /* 0x000fe200078008ff */
[C---:B------:R-:W-:Y:S01]  /*1a30*/  IMAD R11, R129.reuse, 0x28, RZ ;  /* 0x00000028810b7824 */ /* 0x040fe200078e02ff */
[----:B------:R-:W-:Y:S01]  /*1a40*/  LEA R190, P1, R50, c[0x0][0x168], 0x1 ;  /* 0x00005a0032be7a11 */ /* 0x000fe200078208ff */
[----:B------:R-:W-:Y:S01]  /*1a50*/  IMAD R12, R129, 0x27, RZ ;  /* 0x00000027810c7824 */ /* 0x000fe200078e02ff */
[----:B------:R-:W-:Y:S01]  /*1a60*/  LEA R188, P2, R51, c[0x0][0x168], 0x1 ;  /* 0x00005a0033bc7a11 */ /* 0x000fe200078408ff */
[C---:B------:R-:W-:Y:S01]  /*1a70*/  IMAD R13, R129.reuse, 0x26, RZ ;  /* 0x00000026810d7824 */ /* 0x040fe200078e02ff */
[----:B------:R-:W-:Y:S01]  /*1a80*/  LEA R186, P3, R52, c[0x0][0x168], 0x1 ;  /* 0x00005a0034ba7a11 */ /* 0x000fe200078608ff */
[----:B------:R-:W-:Y:S01]  /*1a90*/  IMAD R14, R129, 0x25, RZ ;  /* 0x00000025810e7824 */ /* 0x000fe200078e02ff */
[----:B------:R-:W-:Y:S01]  /*1aa0*/  LEA R184, P4, R53, c[0x0][0x168], 0x1 ;  /* 0x00005a0035b87a11 */ /* 0x000fe200078808ff */
[----:B------:R-:W-:Y:S01]  /*1ab0*/  IMAD R15, R129, 0x24, RZ ;  /* 0x00000024810f7824 */ /* 0x000fe200078e02ff */
[----:B------:R-:W-:Y:S01]  /*1ac0*/  LEA.HI.X.SX32 R197, R47, c[0x0][0x16c], 0x1, P5 ;  /* 0x00005b002fc57a11 */ /* 0x000fe200028f0eff */
[C---:B------:R-:W-:Y:S01]  /*1ad0*/  IMAD R16, R129.reuse, 0x23, RZ ;  /* 0x0000002381107824 */ /* 0x040fe200078e02ff */
[----:B------:R-:W-:Y:S01]  /*1ae0*/  LEA.HI.X.SX32 R195, R48, c[0x0][0x16c], 0x1, P6 ;  /* 0x00005b0030c37a11 */ /* 0x000fe200030f0eff */
[----:B------:R-:W-:Y:S01]  /*1af0*/  IMAD R17, R129, 0x22, RZ ;  /* 0x0000002281117824 */ /* 0x000fe200078e02ff */
[----:B------:R-:W-:Y:S01]  /*1b00*/  LEA.HI.X.SX32 R193, R49, c[0x0][0x16c], 0x1, P0 ;  /* 0x00005b0031c17a11 */ /* 0x000fe200000f0eff */
[C---:B------:R-:W-:Y:S01]  /*1b10*/  IMAD R18, R129.reuse, 0x21, RZ ;  /* 0x0000002181127824 */ /* 0x040fe200078e02ff */
[----:B------:R-:W-:Y:S01]  /*1b20*/  LEA.HI.X.SX32 R191, R50, c[0x0][0x16c], 0x1, P1 ;  /* 0x00005b0032bf7a11 */ /* 0x000fe200008f0eff */
[----:B------:R-:W-:Y:S01]  /*1b30*/  IMAD.SHL.U32 R19, R129, 0x20, RZ ;  /* 0x0000002081137824 */ /* 0x000fe200078e00ff */
[----:B------:R-:W-:Y:S01]  /*1b40*/  LEA.HI.X.SX32 R189, R51, c[0x0][0x16c], 0x1, P2 ;  /* 0x00005b0033bd7a11 */ /* 0x000fe200010f0eff */
[C---:B------:R-:W-:Y:S01]  /*1b50*/  IMAD R20, R129.reuse, 0x1f, RZ ;  /* 0x0000001f81147824 */ /* 0x040fe200078e02ff */
[----:B------:R-:W-:Y:S01]  /*1b60*/  LEA.HI.X.SX32 R187, R52, c[0x0][0x16c], 0x1, P3 ;  /* 0x00005b0034bb7a11 */ /* 0x000fe200018f0eff */
[----:B------:R-:W-:Y:S01]  /*1b70*/  IMAD R21, R129, 0x1e, RZ ;  /* 0x0000001e81157824 */ /* 0x000fe200078e02ff */
[----:B------:R-:W-:Y:S01]  /*1b80*/  LEA.HI.X.SX32 R185, R53, c[0x0][0x16c], 0x1, P4 ;  /* 0x00005b0035b97a11 */ /* 0x000fe200020f0eff */
        /* <DEDUP_REMOVED lines=15> */
[----:B------:R-:W-:Y:S01]  /*1c80*/  LOP3.LUT R130, R3, 0x10, RZ, 0x3c, !PT ;  /* 0x0000001003827812 */ /* 0x000fe200078e3cff */
[----:B------:R-:W-:Y:S01]  /*1c90*/  IMAD R32, R129, 0x13, RZ ;  /* 0x0000001381207824 */ /* 0x000fe200078e02ff */
[----:B------:R-:W-:Y:S01]  /*1ca0*/  LOP3.LUT R131, R3, 0x20, RZ, 0x3c, !PT ;  /* 0x0000002003837812 */ /* 0x000fe200078e3cff */
[----:B------:R-:W-:Y:S01]  /*1cb0*/  IMAD R33, R129, 0x12, RZ ;  /* 0x0000001281217824 */ /* 0x000fe200078e02ff */
[----:B------:R-:W-:Y:S01]  /*1cc0*/  LOP3.LUT R132, R3, 0x30, RZ, 0x3c, !PT ;  /* 0x0000003003847812 */ /* 0x000fe200078e3cff */
[----:B------:R-:W-:Y:S01]  /*1cd0*/  IMAD R34, R129, 0x11, RZ ;  /* 0x0000001181227824 */ /* 0x000fe200078e02ff */
[----:B------:R-:W-:Y:S01]  /*1ce0*/  LOP3.LUT R133, R3, 0x40, RZ, 0x3c, !PT ;  /* 0x0000004003857812 */ /* 0x000fe200078e3cff */
[----:B------:R-:W-:Y:S01]  /*1cf0*/  IMAD.SHL.U32 R35, R129, 0x10, RZ ;  /* 0x0000001081237824 */ /* 0x000fe200078e00ff */
[----:B------:R-:W-:Y:S01]  /*1d00*/  LOP3.LUT R134, R3, 0x50, RZ, 0x3c, !PT ;  /* 0x0000005003867812 */ /* 0x000fe200078e3cff */
[----:B------:R-:W-:Y:S01]  /*1d10*/  IMAD R36, R129, 0xf, RZ ;  /* 0x0000000f81247824 */ /* 0x000fe200078e02ff */
[----:B------:R-:W-:Y:S01]  /*1d20*/  LOP3.LUT R135, R3, 0x60, RZ, 0x3c, !PT ;  /* 0x0000006003877812 */ /* 0x000fe200078e3cff */
[----:B------:R-:W-:Y:S01]  /*1d30*/  IMAD R40, R129, 0xb, RZ ;  /* 0x0000000b81287824 */ /* 0x000fe200078e02ff */
[----:B------:R-:W-:Y:S01]  /*1d40*/  LOP3.LUT R136, R3, 0x70, RZ, 0x3c, !PT ;  /* 0x0000007003887812 */ /* 0x000fe200078e3cff */
[----:B------:R-:W-:Y:S01]  /*1d50*/  IMAD R41, R129, 0xa, RZ ;  /* 0x0000000a81297824 */ /* 0x000fe200078e02ff */
[----:B------:R-:W-:Y:S01]  /*1d60*/  LOP3.LUT R140, R5, 0x40, RZ, 0x3c, !PT ;  /* 0x00000040058c7812 */ /* 0x000fe200078e3cff */
        /* <DEDUP_REMOVED lines=12> */
[----:B------:R-:W-:Y:S01]  /*1e30*/  IMAD R128, R129, 0x3, RZ ;  /* 0x0000000381807824 */ /* 0x000fe200078e02ff */
[----:B------:R-:W-:Y:S01]  /*1e40*/  LEA.HI.X.SX32 R171, R64, c[0x0][0x16c], 0x1, P4 ;  /* 0x00005b0040ab7a11 */ /* 0x000fe200020f0eff */
[----:B------:R-:W-:-:S02]  /*1e50*/  IMAD.SHL.U32 R2, R2, 0x40, RZ ;  /* 0x0000004002027824 */ /* 0x000fc400078e00ff */
[----:B------:R-:W-:Y:S02]  /*1e60*/  IMAD.SHL.U32 R129, R129, 0x2, RZ ;  /* 0x0000000281817824 */ /* 0x000fe400078e00ff */
[----:B------:R-:W-:Y:S02]  /*1e70*/  IMAD R164, R165, c[0x0][0x18c], RZ ;  /* 0x00006300a5a47a24 */ /* 0x000fe400078e02ff */
.L_x_2:
[C---:B------:R-:W-:Y:S01]  /*1e80*/  ISETP.GT.AND P0, PT, R168.reuse, 0x1, PT ;  /* 0x00000001a800780c */ /* 0x040fe20003f04270 */
[----:B------:R-:W-:Y:S01]  /*1e90*/  IMAD.MOV.U32 R45, RZ, RZ, c[0x0][0x188] ;  /* 0x00006200ff2d7624 */ /* 0x000fe200078e00ff */
[C---:B------:R-:W-:Y:S01]  /*1ea0*/  ISETP.GT.AND P1, PT, R168.reuse, 0x2, PT ;  /* 0x00000002a800780c */ /* 0x040fe20003f24270 */
[--C-:B------:R-:W-:Y:S01]  /*1eb0*/  IMAD.WIDE R46, R129, 0x2, R202.reuse ;  /* 0x00000002812e7825 */ /* 0x100fe200078e02ca */
[C---:B------:R-:W-:Y:S02]  /*1ec0*/  ISETP.GT.AND P2, PT, R168.reuse, 0x3, PT ;  /* 0x00000003a800780c */ /* 0x040fe40003f44270 */
[----:B------:R-:W-:Y:S01]  /*1ed0*/  ISETP.GT.AND P3, PT, R168, 0x4, PT ;  /* 0x00000004a800780c */ /* 0x000fe20003f64270 */
[----:B------:R-:W-:Y:S01]  /*1ee0*/  IMAD.WIDE R44, R45, 0x2, R202 ;  /* 0x000000022d2c7825 */ /* 0x000fe200078e02ca */
[----:B------:R-:W-:-:S02]  /*1ef0*/  PRMT R235, RZ, 0x7610, R235 ;  /* 0x00007610ffeb7816 */ /* 0x000fc400000000eb */
[----:B------:R-:W-:Y:S01]  /*1f00*/  PRMT R226, RZ, 0x7610, R226 ;  /* 0x00007610ffe27816 */ /* 0x000fe200000000e2 */
[----:B------:R-:W-:Y:S01]  /*1f10*/  IMAD.WIDE R48, R128, 0x2, R202 ;  /* 0x0000000280307825 */ /* 0x000fe200078e02ca */
[----:B------:R-:W-:Y:S02]  /*1f20*/  PRMT R219, RZ, 0x7610, R219 ;  /* 0x00007610ffdb7816 */ /* 0x000fe400000000db */
[----:B------:R-:W-:Y:S01]  /*1f30*/  PRMT R210, RZ, 0x7610, R210 ;  /* 0x00007610ffd27816 */ /* 0x000fe200000000d2 */
[----:B------:R-:W-:Y:S01]  /*1f40*/  IMAD.WIDE R50, R127, 0x2, R202 ;  /* 0x000000027f327825 */ /* 0x000fe200078e02ca */
[----:B------:R0:W2:Y:S01]  /*1f50*/  @P0 LDG.E.U16 R235, [R44.64] ;  /* 0x000000042ceb0981 */ /* 0x0000a2000c1e1500 */
[C---:B------:R-:W-:Y:S02]  /*1f60*/  ISETP.GT.AND P0, PT, R168.reuse, 0x5, PT ;  /* 0x00000005a800780c */ /* 0x040fe40003f04270 */
[C---:B------:R-:W-:Y:S01]  /*1f70*/  ISETP.GT.AND P4, PT, R168.reuse, 0x9, PT ;  /* 0x00000009a800780c */ /* 0x040fe20003f84270 */
[----:B------:R1:W3:Y:S01]  /*1f80*/  @P1 LDG.E.U16 R226, [R46.64] ;  /* 0x000000042ee21981 */ /* 0x0002e2000c1e1500 */
[----:B------:R-:W-:-:S03]  /*1f90*/  ISETP.GT.AND P1, PT, R168, 0x6, PT ;  /* 0x00000006a800780c */ /* 0x000fc60003f24270 */
[----:B------:R4:W5:Y:S01]  /*1fa0*/  @P2 LDG.E.U16 R219, [R48.64] ;  /* 0x0000000430db2981 */ /* 0x000962000c1e1500 */
[----:B------:R-:W-:-:S03]  /*1fb0*/  ISETP.GT.AND P2, PT, R168, 0x7, PT ;  /* 0x00000007a800780c */ /* 0x000fc60003f44270 */
[----:B------:R4:W2:Y:S01]  /*1fc0*/  @P3 LDG.E.U16 R210, [R50.64] ;  /* 0x0000000432d23981 */ /* 0x0008a2000c1e1500 */
[----:B------:R-:W-:Y:S01]  /*1fd0*/  ISETP.GT.AND P3, PT, R168, 0x8, PT ;  /* 0x00000008a800780c */ /* 0x000fe20003f64270 */
[----:B0-----:R-:W-:Y:S01]  /*1fe0*/  IMAD.WIDE R44, R126, 0x2, R202 ;  /* 0x000000027e2c7825 */ /* 0x001fe200078e02ca */
[----:B------:R-:W-:Y:S02]  /*1ff0*/  PRMT R169, RZ, 0x7610, R169 ;  /* 0x00007610ffa97816 */ /* 0x000fe400000000a9 */
[----:B------:R-:W-:Y:S01]  /*2000*/  PRMT R110, RZ, 0x7610, R110 ;  /* 0x00007610ff6e7816 */ /* 0x000fe2000000006e */
[----:B-1----:R-:W-:Y:S01]  /*2010*/  IMAD.WIDE R46, R125, 0x2, R202 ;  /* 0x000000027d2e7825 */ /* 0x002fe200078e02ca */
[----:B------:R-:W-:Y:S02]  /*2020*/  PRMT R107, RZ, 0x7610, R107 ;  /* 0x00007610ff6b7816 */ /* 0x000fe4000000006b */
[----:B------:R-:W-:Y:S01]  /*2030*/  PRMT R54, RZ, 0x7610, R54 ;  /* 0x00007610ff367816 */ /* 0x000fe20000000036 */
[----:B----4-:R-:W-:Y:S01]  /*2040*/  IMAD.WIDE R48, R124, 0x2, R202 ;  /* 0x000000027c307825 */ /* 0x010fe200078e02ca */
[----:B------:R-:W-:Y:S01]  /*2050*/  PRMT R233, RZ, 0x7610, R233 ;  /* 0x00007610ffe97816 */ /* 0x000fe200000000e9 */
[----:B------:R0:W4:Y:S02]  /*2060*/  @P0 LDG.E.U16 R169, [R44.64] ;  /* 0x000000042ca90981 */ /* 0x000124000c1e1500 */
[----:B------:R-:W-:-:S04]  /*2070*/  IMAD.WIDE R50, R43, 0x2, R202 ;  /* 0x000000022b327825 */ /* 0x000fc800078e02ca */
[----:B------:R-:W-:Y:S01]  /*2080*/  IMAD.WIDE R52, R42, 0x2, R202 ;  /* 0x000000022a347825 */ /* 0x000fe200078e02ca */
[----:B------:R1:W2:Y:S01]  /*2090*/  @P1 LDG.E.U16 R110, [R46.64] ;  /* 0x000000042e6e1981 */ /* 0x0002a2000c1e1500 */
[C---:B------:R-:W-:Y:S02]  /*20a0*/  ISETP.GT.AND P0, PT, R168.reuse, 0xa, PT ;  /* 0x0000000aa800780c */ /* 0x040fe40003f04270 */
[C---:B------:R-:W-:Y:S01]  /*20b0*/  ISETP.GT.AND P1, PT, R168.reuse, 0xb, PT ;  /* 0x0000000ba800780c */ /* 0x040fe20003f24270 */
[----:B------:R0:W2:Y:S01]  /*20c0*/  @P2 LDG.E.U16 R107, [R48.64] ;  /* 0x00000004306b2981 */ /* 0x0000a2000c1e1500 */
[----:B------:R-:W-:-:S03]  /*20d0*/  ISETP.GT.AND P2, PT, R168, 0xc, PT ;  /* 0x0000000ca800780c */ /* 0x000fc60003f44270 */
[----:B------:R1:W2:Y:S01]  /*20e0*/  @P3 LDG.E.U16 R54, [R50.64] ;  /* 0x0000000432363981 */ /* 0x0002a2000c1e1500 */
        /* <DEDUP_REMOVED lines=9> */
[----:B------:R-:W-:Y:S01]  /*2180*/  IMAD.WIDE R48, R39, 0x2, R202 ;  /* 0x0000000227307825 */ /* 0x000fe200078e02ca */
[----:B------:R-:W-:Y:S01]  /*2190*/  PRMT R108, RZ, 0x7610, R108 ;  /* 0x00007610ff6c7816 */ /* 0x000fe2000000006c */
[----:B------:R0:W2:Y:S02]  /*21a0*/  @P0 LDG.E.U16 R224, [R44.64] ;  /* 0x000000042ce00981 */ /* 0x0000a4000c1e1500 */
        /* <DEDUP_REMOVED lines=79> */
[----:B------:R0:W3:Y:S02]  /*26a0*/  @P0 LDG.E.U16 R104, [R44.64] ;  /* 0x000000042c680981 */ /* 0x0000e4000c1e1500 */
[----:B------:R-:W-:-:S04]  /*26b0*/  IMAD.WIDE R50, R18, 0x2, R202 ;  /* 0x0000000212327825 */ /* 0x000fc800078e02ca */
[----:B------:R-:W-:Y:S01]  /*26c0*/  IMAD.WIDE R52, R17, 0x2, R202 ;  /* 0x0000000211347825 */ /* 0x000fe200078e02ca */
[----:B------:R1:W3:Y:S01]  /*26d0*/  @P1 LDG.E.U16 R101, [R46.64] ;  /* 0x000000042e651981 */ /* 0x0002e2000c1e1500 */
[C---:B------:R-:W-:Y:S02]  /*26e0*/  ISETP.GT.AND P0, PT, R168.reuse, 0x23, PT ;  /* 0x00000023a800780c */ /* 0x040fe40003f04270 */
[C---:B------:R-:W-:Y:S01]  /*26f0*/  ISETP.GT.AND P1, PT, R168.reuse, 0x24, PT ;  /* 0x00000024a800780c */ /* 0x040fe20003f24270 */
[----:B------:R0:W3:Y:S01]  /*2700*/  @P2 LDG.E.U16 R234, [R48.64] ;  /* 0x0000000430ea2981 */ /* 0x0000e2000c1e1500 */
[----:B------:R-:W-:-:S03]  /*2710*/  ISETP.GT.AND P2, PT, R168, 0x25, PT ;  /* 0x00000025a800780c */ /* 0x000fc60003f44270 */
[----:B------:R1:W4:Y:S01]  /*2720*/  @P3 LDG.E.U16 R227, [R50.64] ;  /* 0x0000000432e33981 */ /* 0x000322000c1e1500 */
[----:B------:R-:W-:-:S03]  /*2730*/  ISETP.GT.AND P3, PT, R168, 0x26, PT ;  /* 0x00000026a800780c */ /* 0x000fc60003f64270 */
[----:B------:R1:W4:Y:S01]  /*2740*/  @P4 LDG.E.U16 R218, [R52.64] ;  /* 0x0000000434da4981 */ /* 0x000322000c1e1500 */
        /* <DEDUP_REMOVED lines=9> */
[----:B------:R0:W4:Y:S02]  /*27e0*/  @P0 LDG.E.U16 R211, [R44.64] ;  /* 0x000000042cd30981 */ /* 0x000124000c1e1500 */
[----:B------:R-:W-:-:S04]  /*27f0*/  IMAD.WIDE R50, R13, 0x2, R202 ;  /* 0x000000020d327825 */ /* 0x000fc800078e02ca */
[----:B------:R-:W-:Y:S01]  /*2800*/  IMAD.WIDE R52, R12, 0x2, R202 ;  /* 0x000000020c347825 */ /* 0x000fe200078e02ca */
[----:B------:R1:W4:Y:S01]  /*2810*/  @P1 LDG.E.U16 R118, [R46.64] ;  /* 0x000000042e761981 */ /* 0x000322000c1e1500 */
[C---:B------:R-:W-:Y:S02]  /*2820*/  ISETP.GT.AND P0, PT, R168.reuse, 0x28, PT ;  /* 0x00000028a800780c */ /* 0x040fe40003f04270 */
[C---:B------:R-:W-:Y:S01]  /*2830*/  ISETP.GT.AND P1, PT, R168.reuse, 0x29, PT ;  /* 0x00000029a800780c */ /* 0x040fe20003f24270 */
[----:B------:R0:W4:Y:S01]  /*2840*/  @P2 LDG.E.U16 R115, [R48.64] ;  /* 0x0000000430732981 */ /* 0x000122000c1e1500 */
        /* <DEDUP_REMOVED lines=16> */
[----:B------:R1:W5:Y:S01]  /*2950*/  @P1 LDG.E.U16 R225, [R46.64] ;  /* 0x000000042ee11981 */ /* 0x000362000c1e1500 */
[C---:B------:R-:W-:Y:S02]  /*2960*/  ISETP.GT.AND P0, PT, R168.reuse, 0x2d, PT ;  /* 0x0000002da800780c */ /* 0x040fe40003f04270 */
[C---:B------:R-:W-:Y:S01]  /*2970*/  ISETP.GT.AND P1, PT, R168.reuse, 0x2e, PT ;  /* 0x0000002ea800780c */ /* 0x040fe20003f24270 */
[----:B------:R0:W5:Y:S01]  /*2980*/  @P2 LDG.E.U16 R216, [R48.64] ;  /* 0x0000000430d82981 */ /* 0x000162000c1e1500 */
[----:B------:R-:W-:-:S03]  /*2990*/  ISETP.GT.AND P2, PT, R168, 0x2f, PT ;  /* 0x0000002fa800780c */ /* 0x000fc60003f44270 */
[----:B------:R1:W5:Y:S01]  /*29a0*/  @P3 LDG.E.U16 R209, [R50.64] ;  /* 0x0000000432d13981 */ /* 0x000362000c1e1500 */
[----:B------:R-:W-:-:S03]  /*29b0*/  ISETP.GT.AND P3, PT, R168, 0x30, PT ;  /* 0x00000030a800780c */ /* 0x000fc60003f64270 */
[----:B------:R1:W5:Y:S01]  /*29c0*/  @P4 LDG.E.U16 R116, [R52.64] ;  /* 0x0000000434744981 */ /* 0x000362000c1e1500 */
        /* <DEDUP_REMOVED lines=9> */
[----:B------:R0:W5:Y:S02]  /*2a60*/  @P0 LDG.E.U16 R113, [R44.64] ;  /* 0x000000042c710981 */ /* 0x000164000c1e1500 */
        /* <DEDUP_REMOVED lines=44> */
[C---:B------:R-:W-:Y:S01]  /*2d30*/  ISETP.GT.AND P0, PT, R168.reuse, RZ, PT ;  /* 0x000000ffa800720c */ /* 0x040fe20003f04270 */
[----:B------:R0:W5:Y:S01]  /*2d40*/  @P2 LDG.E.U16 R221, [R48.64] ;  /* 0x0000000430dd2981 */ /* 0x000162000c1e1500 */
[----:B------:R-:W-:-:S03]  /*2d50*/  ISETP.GT.AND P2, PT, R168, 0x3d, PT ;  /* 0x0000003da800780c */ /* 0x000fc60003f44270 */
[----:B------:R0:W5:Y:S01]  /*2d60*/  @P3 LDG.E.U16 R212, [R52.64] ;  /* 0x0000000434d43981 */ /* 0x000162000c1e1500 */
[----:B------:R-:W-:-:S03]  /*2d70*/  ISETP.GT.AND P3, PT, R168, 0x3e, PT ;  /* 0x0000003ea800780c */ /* 0x000fc60003f64270 */
[----:B------:R1:W5:Y:S01]  /*2d80*/  @P4 LDG.E.U16 R205, [R58.64] ;  /* 0x000000043acd4981 */ /* 0x000362000c1e1500 */
[----:B------:R-:W-:Y:S01]  /*2d90*/  ISETP.GT.AND P4, PT, R168, 0x3f, PT ;  /* 0x0000003fa800780c */ /* 0x000fe20003f84270 */
[----:B------:R-:W-:Y:S01]  /*2da0*/  IMAD.WIDE R50, R159, 0x2, R202 ;  /* 0x000000029f327825 */ /* 0x000fe200078e02ca */
[----:B------:R-:W-:Y:S02]  /*2db0*/  PRMT R112, RZ, 0x7610, R112 ;  /* 0x00007610ff707816 */ /* 0x000fe40000000070 */
[----:B------:R-:W-:Y:S01]  /*2dc0*/  PRMT R109, RZ, 0x7610, R109 ;  /* 0x00007610ff6d7816 */ /* 0x000fe2000000006d */
[----:B0-----:R-:W-:Y:S01]  /*2dd0*/  IMAD.WIDE R44, R160, 0x2, R202 ;  /* 0x00000002a02c7825 */ /* 0x001fe200078e02ca */
[----:B------:R-:W-:Y:S02]  /*2de0*/  PRMT R92, RZ, 0x7610, R92 ;  /* 0x00007610ff5c7816 */ /* 0x000fe4000000005c */
[----:B------:R-:W-:Y:S01]  /*2df0*/  PRMT R93, RZ, 0x7610, R93 ;  /* 0x00007610ff5d7816 */ /* 0x000fe2000000005d */
[----:B-1----:R-:W-:Y:S01]  /*2e00*/  IMAD.WIDE R46, R161, 0x2, R202 ;  /* 0x00000002a12e7825 */ /* 0x002fe200078e02ca */
[----:B------:R-:W-:Y:S01]  /*2e10*/  PRMT R58, RZ, 0x7610, R58 ;  /* 0x00007610ff3a7816 */ /* 0x000fe2000000003a */
[----:B------:R0:W5:Y:S02]  /*2e20*/  @P1 LDG.E.U16 R112, [R50.64] ;  /* 0x0000000432701981 */ /* 0x000164000c1e1500 */
[----:B------:R-:W-:-:S02]  /*2e30*/  IMAD.WIDE R48, R162, 0x2, R202 ;  /* 0x00000002a2307825 */ /* 0x000fc400078e02ca */
[----:B------:R1:W5:Y:S04]  /*2e40*/  @P2 LDG.E.U16 R109, [R44.64] ;  /* 0x000000042c6d2981 */ /* 0x000368000c1e1500 */
[----:B------:R0:W5:Y:S04]  /*2e50*/  @P3 LDG.E.U16 R92, [R46.64] ;  /* 0x000000042e5c3981 */ /* 0x000168000c1e1500 */
[----:B------:R0:W5:Y:S04]  /*2e60*/  @P4 LDG.E.U16 R93, [R48.64] ;  /* 0x00000004305d4981 */ /* 0x000168000c1e1500 */
[----:B------:R-:W5:Y:S04]  /*2e70*/  @P0 LDG.E.U16 R58, [R202.64] ;  /* 0x00000004ca3a0981 */ /* 0x000f68000c1e1500 */
[----:B------:R-:W-:Y:S01]  /*2e80*/  BAR.SYNC.DEFER_BLOCKING 0x0 ;  /* 0x0000000000007b1d */ /* 0x000fe20000010000 */
[----:B------:R-:W-:Y:S01]  /*2e90*/  ISETP.GE.AND P0, PT, R165, R168, PT ;  /* 0x000000a8a500720c */ /* 0x000fe20003f06270 */
[----:B0-----:R-:W-:Y:S01]  /*2ea0*/  IMAD.WIDE R46, R164, 0x2, R172 ;  /* 0x00000002a42e7825 */ /* 0x001fe200078e02ac */
[----:B------:R-:W-:-:S02]  /*2eb0*/  PRMT R66, RZ, 0x7610, R66 ;  /* 0x00007610ff427816 */ /* 0x000fc40000000042 */
[----:B------:R-:W-:Y:S01]  /*2ec0*/  PRMT R98, RZ, 0x7610, R98 ;  /* 0x00007610ff627816 */ /* 0x000fe20000000062 */
[C---:B------:R-:W-:Y:S01]  /*2ed0*/  IMAD.WIDE R50, R164.reuse, 0x2, R176 ;  /* 0x00000002a4327825 */ /* 0x040fe200078e02b0 */
[----:B------:R-:W-:Y:S02]  /*2ee0*/  PRMT R65, RZ, 0x7610, R65 ;  /* 0x00007610ff417816 */ /* 0x000fe40000000041 */
[----:B------:R-:W-:Y:S01]  /*2ef0*/  PRMT R67, RZ, 0x7610, R67 ;  /* 0x00007610ff437816 */ /* 0x000fe20000000043 */
[C---:B------:R-:W-:Y:S01]  /*2f00*/  IMAD.WIDE R52, R164.reuse, 0x2, R178 ;  /* 0x00000002a4347825 */ /* 0x040fe200078e02b2 */
[----:B------:R-:W-:Y:S02]  /*2f10*/  PRMT R57, RZ, 0x7610, R57 ;  /* 0x00007610ff397816 */ /* 0x000fe40000000039 */
[----:B------:R-:W-:Y:S01]  /*2f20*/  PRMT R64, RZ, 0x7610, R64 ;  /* 0x00007610ff407816 */ /* 0x000fe20000000040 */
[----:B-1----:R-:W-:Y:S01]  /*2f30*/  IMAD.WIDE R44, R164, 0x2, R170 ;  /* 0x00000002a42c7825 */ /* 0x002fe200078e02aa */
[----:B------:R-:W-:-:S03]  /*2f40*/  PRMT R96, RZ, 0x7610, R96 ;  /* 0x00007610ff607816 */ /* 0x000fc60000000060 */
[----:B------:R-:W-:Y:S01]  /*2f50*/  IMAD.WIDE R48, R164, 0x2, R174 ;  /* 0x00000002a4307825 */ /* 0x000fe200078e02ae */
[----:B------:R-:W-:Y:S01]  /*2f60*/  PRMT R59, RZ, 0x7610, R59 ;  /* 0x00007610ff3b7816 */ /* 0x000fe2000000003b */
[----:B------:R0:W5:Y:S01]  /*2f70*/  @!P0 LDG.E.U16 R66, [R46.64] ;  /* 0x000000042e428981 */ /* 0x000162000c1e1500 */
[----:B------:R-:W-:-:S03]  /*2f80*/  PRMT R240, RZ, 0x7610, R240 ;  /* 0x00007610fff07816 */ /* 0x000fc600000000f0 */
[----:B------:R1:W5:Y:S01]  /*2f90*/  @!P0 LDG.E.U16 R98, [R50.64] ;  /* 0x0000000432628981 */ /* 0x000362000c1e1500 */
[----:B------:R-:W-:-:S03]  /*2fa0*/  PRMT R55, RZ, 0x7610, R55 ;  /* 0x00007610ff377816 */ /* 0x000fc60000000037 */
[----:B------:R1:W5:Y:S01]  /*2fb0*/  @!P0 LDG.E.U16 R65, [R52.64] ;  /* 0x0000000434418981 */ /* 0x000362000c1e1500 */
[C---:B0-----:R-:W-:Y:S01]  /*2fc0*/  IMAD.WIDE R46, R164.reuse, 0x2, R180 ;  /* 0x00000002a42e7825 */ /* 0x041fe200078e02b4 */
[----:B------:R-:W-:Y:S02]  /*2fd0*/  PRMT R237, RZ, 0x7610, R237 ;  /* 0x00007610ffed7816 */ /* 0x000fe400000000ed */
[----:B------:R0:W5:Y:S01]  /*2fe0*/  @!P0 LDG.E.U16 R67, [R44.64] ;  /* 0x000000042c438981 */ /* 0x000162000c1e1500 */
[----:B-1----:R-:W-:-:S03]  /*2ff0*/  IMAD.WIDE R50, R164, 0x2, R184 ;  /* 0x00000002a4327825 */ /* 0x002fc600078e02b8 */
[----:B------:R1:W5:Y:S01]  /*3000*/  @!P0 LDG.E.U16 R57, [R48.64] ;  /* 0x0000000430398981 */ /* 0x000362000c1e1500 */
[----:B------:R-:W-:-:S03]  /*3010*/  IMAD.WIDE R52, R164, 0x2, R186 ;  /* 0x00000002a4347825 */ /* 0x000fc600078e02ba */
[----:B------:R1:W5:Y:S01]  /*3020*/  @!P0 LDG.E.U16 R64, [R46.64] ;  /* 0x000000042e408981 */ /* 0x000362000c1e1500 */
[C---:B0-----:R-:W-:Y:S01]  /*3030*/  IMAD.WIDE R44, R164.reuse, 0x2, R188 ;  /* 0x00000002a42c7825 */ /* 0x041fe200078e02bc */
[----:B------:R-:W-:Y:S02]  /*3040*/  PRMT R239, RZ, 0x7610, R239 ;  /* 0x00007610ffef7816 */ /* 0x000fe400000000ef */
[----:B------:R0:W5:Y:S01]  /*3050*/  @!P0 LDG.E.U16 R96, [R50.64] ;  /* 0x0000000432608981 */ /* 0x000162000c1e1500 */
[C---:B-1----:R-:W-:Y:S01]  /*3060*/  IMAD.WIDE R48, R164.reuse, 0x2, R182 ;  /* 0x00000002a4307825 */ /* 0x042fe200078e02b6 */
[----:B------:R-:W-:Y:S02]  /*3070*/  PRMT R242, RZ, 0x7610, R242 ;  /* 0x00007610fff27816 */ /* 0x000fe400000000f2 */
[----:B------:R1:W5:Y:S01]  /*3080*/  @!P0 LDG.E.U16 R59, [R52.64] ;  /* 0x00000004343b8981 */ /* 0x000362000c1e1500 */
[----:B------:R-:W-:Y:S01]  /*3090*/  IMAD.WIDE R46, R164, 0x2, R190 ;  /* 0x00000002a42e7825 */ /* 0x000fe200078e02be */
[----:B------:R-:W-:-:S02]  /*30a0*/  PRMT R241, RZ, 0x7610, R241 ;  /* 0x00007610fff17816 */ /* 0x000fc400000000f1 */
[----:B------:R1:W5:Y:S01]  /*30b0*/  @!P0 LDG.E.U16 R240, [R44.64] ;  /* 0x000000042cf08981 */ /* 0x000362000c1e1500 */
[C---:B0-----:R-:W-:Y:S01]  /*30c0*/  IMAD.WIDE R50, R164.reuse, 0x2, R194 ;  /* 0x00000002a4327825 */ /* 0x041fe200078e02c2 */
[----:B------:R-:W-:Y:S02]  /*30d0*/  PRMT R238, RZ, 0x7610, R238 ;  /* 0x00007610ffee7816 */ /* 0x000fe400000000ee */
[----:B------:R0:W5:Y:S01]  /*30e0*/  @!P0 LDG.E.U16 R55, [R48.64] ;  /* 0x0000000430378981 */ /* 0x000162000c1e1500 */
[----:B------:R-:W-:Y:S01]  /*30f0*/  PRMT R244, RZ, 0x7610, R244 ;  /* 0x00007610fff47816 */ /* 0x000fe200000000f4 */
[C---:B-1----:R-:W-:Y:S02]  /*3100*/  IMAD.WIDE R52, R164.reuse, 0x2, R196 ;  /* 0x00000002a4347825 */ /* 0x042fe400078e02c4 */
[----:B------:R1:W5:Y:S02]  /*3110*/  @!P0 LDG.E.U16 R237, [R46.64] ;  /* 0x000000042eed8981 */ /* 0x000364000c1e1500 */
[----:B------:R-:W-:-:S02]  /*3120*/  IMAD.WIDE R44, R164, 0x2, R198 ;  /* 0x00000002a42c7825 */ /* 0x000fc400078e02c6 */
[----:B------:R-:W5:Y:S02]  /*3130*/  @!P0 LDG.E.U16 R239, [R50.64] ;  /* 0x0000000432ef8981 */ /* 0x000f64000c1e1500 */
[C---:B0-----:R-:W-:Y:S02]  /*3140*/  IMAD.WIDE R48, R164.reuse, 0x2, R192 ;  /* 0x00000002a4307825 */ /* 0x041fe400078e02c0 */
[----:B------:R-:W5:Y:S02]  /*3150*/  @!P0 LDG.E.U16 R242, [R52.64] ;  /* 0x0000000434f28981 */ /* 0x000f64000c1e1500 */
[----:B-1----:R-:W-:Y:S02]  /*3160*/  IMAD.WIDE R46, R164, 0x2, R200 ;  /* 0x00000002a42e7825 */ /* 0x002fe400078e02c8 */
[----:B------:R-:W5:Y:S04]  /*3170*/  @!P0 LDG.E.U16 R241, [R44.64] ;  /* 0x000000042cf18981 */ /* 0x000f68000c1e1500 */
[----:B------:R-:W5:Y:S04]  /*3180*/  @!P0 LDG.E.U16 R238, [R48.64] ;  /* 0x0000000430ee8981 */ /* 0x000f68000c1e1500 */
[----:B------:R-:W5:Y:S04]  /*3190*/  @!P0 LDG.E.U16 R244, [R46.64] ;  /* 0x000000042ef48981 */ /* 0x000f68000c1e1500 */
[----:B--2---:R-:W-:Y:S04]  /*31a0*/  STS.U16 [R3+0x800], R54 ;  /* 0x0008003603007388 */ /* 0x004fe80000000400 */
[----:B------:R-:W-:Y:S04]  /*31b0*/  STS.U16 [R3+0x1000], R56 ;  /* 0x0010003803007388 */ /* 0x000fe80000000400 */
[----:B------:R-:W-:Y:S04]  /*31c0*/  STS.U16 [R3+0x1800], R236 ;  /* 0x001800ec03007388 */ /* 0x000fe80000000400 */
[----:B---3--:R-:W-:Y:S04]  /*31d0*/  STS.U16 [R3+0x2000], R234 ;  /* 0x002000ea03007388 */ /* 0x008fe80000000400 */
[----:B----4-:R-:W-:Y:S04]  /*31e0*/  STS.U16 [R3+0x2800], R232 ;  /* 0x002800e803007388 */ /* 0x010fe80000000400 */
[----:B-----5:R-:W-:Y:S04]  /*31f0*/  STS.U16 [R3+0x3000], R230 ;  /* 0x003000e603007388 */ /* 0x020fe80000000400 */
[----:B------:R-:W-:Y:S04]  /*3200*/  STS.U16 [R3+0x3800], R228 ;  /* 0x003800e403007388 */ /* 0x000fe80000000400 */
[----:B------:R-:W-:Y:S04]  /*3210*/  STS.U16 [R3], R58 ;  /* 0x0000003a03007388 */ /* 0x000fe80000000400 */
[----:B------:R-:W-:Y:S04]  /*3220*/  STS.U16 [R130+0x100], R235 ;  /* 0x000100eb82007388 */ /* 0x000fe80000000400 */
        /* <DEDUP_REMOVED lines=71> */
[----:B------:R-:W-:Y:S06]  /*36a0*/  BAR.SYNC.DEFER_BLOCKING 0x0 ;  /* 0x0000000000007b1d */ /* 0x000fec0000010000 */
[----:B------:R-:W-:Y:S04]  /*36b0*/  LDSM.16.M88.4 R44, [R5+0x4000] ;  /* 0x00400000052c783b */ /* 0x000fe80000000200 */
[----:B------:R-:W-:Y:S04]  /*36c0*/  LDSM.16.M88.4 R56, [R5+0x4400] ;  /* 0x004400000538783b */ /* 0x000fe80000000200 */
[----:B------:R-:W-:Y:S04]  /*36d0*/  LDSM.16.M88.4 R52, [R5+0x4800] ;  /* 0x004800000534783b */ /* 0x000fe80000000200 */
[----:B------:R-:W0:Y:S04]  /*36e0*/  LDSM.16.MT88.4 R92, [R4+0x80] ;  /* 0x00008000045c783b */ /* 0x000e280000004200 */
[----:B------:R-:W1:Y:S04]  /*36f0*/  LDSM.16.MT88.4 R64, [R4] ;  /* 0x000000000440783b */ /* 0x000e680000004200 */
[----:B------:R-:W2:Y:S04]  /*3700*/  LDSM.16.M88.4 R48, [R5+0x4c00] ;  /* 0x004c00000530783b */ /* 0x000ea80000000200 */
[----:B------:R-:W3:Y:S04]  /*3710*/  LDSM.16.MT88.4 R112, [R4+0x1080] ;  /* 0x001080000470783b */ /* 0x000ee80000004200 */
[----:B------:R-:W4:Y:S04]  /*3720*/  LDSM.16.MT88.4 R116, [R4+0x1000] ;  /* 0x001000000474783b */ /* 0x000f280000004200 */
[----:B------:R-:W-:Y:S04]  /*3730*/  LDSM.16.M88.4 R108, [R140+0x4000] ;  /* 0x004000008c6c783b */ /* 0x000fe80000000200 */
[----:B------:R-:W-:Y:S04]  /*3740*/  LDSM.16.M88.4 R104, [R140+0x4400] ;  /* 0x004400008c68783b */ /* 0x000fe80000000200 */
[----:B------:R-:W-:Y:S04]  /*3750*/  LDSM.16.M88.4 R100, [R140+0x4800] ;  /* 0x004800008c64783b */ /* 0x000fe80000000200 */
[----:B------:R-:W-:Y:S01]  /*3760*/  LDSM.16.M88.4 R96, [R140+0x4c00] ;  /* 0x004c00008c60783b */ /* 0x000fe20000000200 */
[C---:B0-----:R-:W-:Y:S08]  /*3770*/  HMMA.16816.F32 R88, R92.reuse, R44, R88 ;  /* 0x0000002c5c58723c */ /* 0x041ff00000001858 */
[C---:B------:R-:W-:Y:S08]  /*3780*/  HMMA.16816.F32 R68, R92.reuse, R56, R68 ;  /* 0x000000385c44723c */ /* 0x040ff00000001844 */
[----:B------:R-:W-:Y:S08]  /*3790*/  HMMA.16816.F32 R72, R92, R52, R72 ;  /* 0x000000345c48723c */ /* 0x000ff00000001848 */
[C---:B-1----:R-:W-:Y:S08]  /*37a0*/  HMMA.16816.F32 R80, R64.reuse, R44, R80 ;  /* 0x0000002c4050723c */ /* 0x042ff00000001850 */
[C---:B------:R-:W-:Y:S08]  /*37b0*/  HMMA.16816.F32 R84, R64.reuse, R56, R84 ;  /* 0x000000384054723c */ /* 0x040ff00000001854 */
[C---:B------:R-:W-:Y:S08]  /*37c0*/  HMMA.16816.F32 R60, R64.reuse, R52, R60 ;  /* 0x00000034403c723c */ /* 0x040ff0000000183c */
[-C--:B--2---:R-:W-:Y:S01]  /*37d0*/  HMMA.16816.F32 R120, R64, R48.reuse, R120 ;  /* 0x000000304078723c */ /* 0x084fe20000001878 */
[----:B------:R-:W-:Y:S07]  /*37e0*/  LDSM.16.MT88.4 R64, [R4+0x2000] ;  /* 0x002000000440783b */ /* 0x000fee0000004200 */
[----:B------:R-:W-:Y:S01]  /*37f0*/  HMMA.16816.F32 R76, R92, R48, R76 ;  /* 0x000000305c4c723c */ /* 0x000fe2000000184c */
[----:B------:R-:W0:Y:S07]  /*3800*/  LDSM.16.MT88.4 R92, [R4+0x2080] ;  /* 0x00208000045c783b */ /* 0x000e2e0000004200 */
[C---:B---3--:R-:W-:Y:S08]  /*3810*/  HMMA.16816.F32 R88, R112.reuse, R46, R88 ;  /* 0x0000002e7058723c */ /* 0x048ff00000001858 */
[C---:B------:R-:W-:Y:S08]  /*3820*/  HMMA.16816.F32 R68, R112.reuse, R58, R68 ;  /* 0x0000003a7044723c */ /* 0x040ff00000001844 */
[----:B------:R-:W-:Y:S08]  /*3830*/  HMMA.16816.F32 R72, R112, R54, R72 ;  /* 0x000000367048723c */ /* 0x000ff00000001848 */
[C---:B----4-:R-:W-:Y:S08]  /*3840*/  HMMA.16816.F32 R80, R116.reuse, R46, R80 ;  /* 0x0000002e7450723c */ /* 0x050ff00000001850 */
[C---:B------:R-:W-:Y:S08]  /*3850*/  HMMA.16816.F32 R84, R116.reuse, R58, R84 ;  /* 0x0000003a7454723c */ /* 0x040ff00000001854 */
[C---:B------:R-:W-:Y:S08]  /*3860*/  HMMA.16816.F32 R60, R116.reuse, R54, R60 ;  /* 0x00000036743c723c */ /* 0x040ff0000000183c */
[-C--:B------:R-:W-:Y:S01]  /*3870*/  HMMA.16816.F32 R120, R116, R50.reuse, R120 ;  /* 0x000000327478723c */ /* 0x080fe20000001878 */
[----:B------:R-:W-:Y:S07]  /*3880*/  LDSM.16.MT88.4 R116, [R4+0x3000] ;  /* 0x003000000474783b */ /* 0x000fee0000004200 */
[----:B------:R-:W-:Y:S01]  /*3890*/  HMMA.16816.F32 R112, R112, R50, R76 ;  /* 0x000000327070723c */ /* 0x000fe2000000184c */
[----:B------:R-:W1:Y:S07]  /*38a0*/  LDSM.16.MT88.4 R76, [R4+0x3080] ;  /* 0x00308000044c783b */ /* 0x000e6e0000004200 */
[C---:B0-----:R-:W-:Y:S08]  /*38b0*/  HMMA.16816.F32 R88, R92.reuse, R108, R88 ;  /* 0x0000006c5c58723c */ /* 0x041ff00000001858 */
[C---:B------:R-:W-:Y:S08]  /*38c0*/  HMMA.16816.F32 R68, R92.reuse, R104, R68 ;  /* 0x000000685c44723c */ /* 0x040ff00000001844 */
[----:B------:R-:W-:Y:S08]  /*38d0*/  HMMA.16816.F32 R72, R92, R100, R72 ;  /* 0x000000645c48723c */ /* 0x000ff00000001848 */
[C---:B------:R-:W-:Y:S08]  /*38e0*/  HMMA.16816.F32 R80, R64.reuse, R108, R80 ;  /* 0x0000006c4050723c */ /* 0x040ff00000001850 */
[C---:B------:R-:W-:Y:S08]  /*38f0*/  HMMA.16816.F32 R84, R64.reuse, R104, R84 ;  /* 0x000000684054723c */ /* 0x040ff00000001854 */
[C---:B------:R-:W-:Y:S08]  /*3900*/  HMMA.16816.F32 R60, R64.reuse, R100, R60 ;  /* 0x00000064403c723c */ /* 0x040ff0000000183c */
[-C--:B------:R-:W-:Y:S08]  /*3910*/  HMMA.16816.F32 R120, R64, R96.reuse, R120 ;  /* 0x000000604078723c */ /* 0x080ff00000001878 */
[----:B------:R-:W-:Y:S01]  /*3920*/  HMMA.16816.F32 R112, R92, R96, R112 ;  /* 0x000000605c70723c */ /* 0x000fe20000001870 */
[----:B------:R-:W-:-:S04]  /*3930*/  IADD3 R163, R163, -0x1, RZ ;  /* 0xffffffffa3a37810 */ /* 0x000fc80007ffe0ff */
[----:B------:R-:W-:-:S03]  /*3940*/  ISETP.NE.U32.AND P0, PT, R163, RZ, PT ;  /* 0x000000ffa300720c */ /* 0x000fc60003f05070 */
[----:B-1----:R-:W-:Y:S01]  /*3950*/  HMMA.16816.F32 R88, R76, R110, R88 ;  /* 0x0000006e4c58723c */ /* 0x002fe20000001858 */
[----:B------:R-:W-:Y:S01]  /*3960*/  IMAD.WIDE R200, R2, 0x2, R200 ;  /* 0x0000000202c87825 */ /* 0x000fe200078e02c8 */
[----:B------:R-:W-:-:S06]  /*3970*/  IADD3 R168, R168, -0x40, RZ ;  /* 0xffffffc0a8a87810 */ /* 0x000fcc0007ffe0ff */
[----:B------:R-:W-:Y:S01]  /*3980*/  HMMA.16816.F32 R68, R76, R106, R68 ;  /* 0x0000006a4c44723c */ /* 0x000fe20000001844 */
[----:B------:R-:W-:-:S07]  /*3990*/  IMAD.WIDE R198, R2, 0x2, R198 ;  /* 0x0000000202c67825 */ /* 0x000fce00078e02c6 */
[----:B------:R-:W-:Y:S01]  /*39a0*/  HMMA.16816.F32 R72, R76, R102, R72 ;  /* 0x000000664c48723c */ /* 0x000fe20000001848 */
[----:B------:R-:W-:-:S04]  /*39b0*/  IMAD.WIDE R196, R2, 0x2, R196 ;  /* 0x0000000202c47825 */ /* 0x000fc800078e02c4 */
[----:B------:R-:W-:-:S03]  /*39c0*/  IMAD.WIDE R194, R2, 0x2, R194 ;  /* 0x0000000202c27825 */ /* 0x000fc600078e02c2 */
        /* <DEDUP_REMOVED lines=14> */
[----:B------:R-:W-:-:S04]  /*3ab0*/  IMAD.WIDE R174, R2, 0x2, R174 ;  /* 0x0000000202ae7825 */ /* 0x000fc800078e02ae */
[----:B------:R-:W-:-:S04]  /*3ac0*/  IMAD.WIDE R172, R2, 0x2, R172 ;  /* 0x0000000202ac7825 */ /* 0x000fc800078e02ac */
[----:B------:R-:W-:-:S04]  /*3ad0*/  IMAD.WIDE R170, R2, 0x2, R170 ;  /* 0x0000000202aa7825 */ /* 0x000fc800078e02aa */
[----:B------:R-:W-:Y:S01]  /*3ae0*/  IMAD.WIDE R202, R0, 0x2, R202 ;  /* 0x0000000200ca7825 */ /* 0x000fe200078e02ca */
[----:B------:R-:W-:Y:S01]  /*3af0*/  @!P0 CALL.REL.NOINC `(.L_x_1) ;  /* 0x0000001000008944 */ /* 0x000fe20003c00000 */
[----:B------:R-:W-:Y:S05]  /*3b00*/  BRA `(.L_x_2) ;  /* 0xffffe37000007947 */ /* 0x000fea000383ffff */
.L_x_1:
[----:B------:R-:W-:Y:S02]  /*3b10*/  F2FP.PACK_AB R25, R71, R70 ;  /* 0x000000464719723e */ /* 0x000fe400000000ff */
[----:B------:R-:W-:Y:S02]  /*3b20*/  F2FP.PACK_AB R69, R69, R68 ;  /* 0x000000444545723e */ /* 0x000fe400000000ff */
[----:B------:R-:W-:Y:S02]  /*3b30*/  F2FP.PACK_AB R21, R87, R86 ;  /* 0x000000565715723e */ /* 0x000fe400000000ff */
[----:B------:R-:W-:Y:S02]  /*3b40*/  F2FP.PACK_AB R85, R85, R84 ;  /* 0x000000545555723e */ /* 0x000fe400000000ff */
[----:B------:R-:W-:Y:S02]  /*3b50*/  F2FP.PACK_AB R27, R79, R78 ;  /* 0x0000004e4f1b723e */ /* 0x000fe400000000ff */
[----:B------:R-:W-:-:S02]  /*3b60*/  F2FP.PACK_AB R26, R75, R74 ;  /* 0x0000004a4b1a723e */ /* 0x000fc400000000ff */
        /* <DEDUP_REMOVED lines=10> */
.L_x_0:
[----:B------:R-:W-:Y:S01]  /*3c10*/  BAR.SYNC.DEFER_BLOCKING 0x0 ;  /* 0x0000000000007b1d */ /* 0x000fe20000010000 */
[----:B------:R-:W-:Y:S01]  /*3c20*/  IMAD.SHL.U32 R0, R9, 0x8, RZ ;  /* 0x0000000809007824 */ /* 0x000fe200078e00ff */
[----:B------:R-:W-:Y:S01]  /*3c30*/  ISETP.GE.AND P0, PT, R7, c[0x0][0x178], PT ;  /* 0x00005e0007007a0c */ /* 0x000fe20003f06270 */
[C---:B------:R-:W-:Y:S02]  /*3c40*/  IMAD.SHL.U32 R2, R9.reuse, 0x100, RZ ;  /* 0x0000010009027824 */ /* 0x040fe400078e00ff */
[C---:B------:R-:W-:Y:S01]  /*3c50*/  IMAD.SHL.U32 R3, R9.reuse, 0x4, RZ ;  /* 0x0000000409037824 */ /* 0x040fe200078e00ff */
[----:B------:R-:W-:Y:S01]  /*3c60*/  LOP3.LUT R4, R0, 0x300, RZ, 0xc0, !PT ;  /* 0x0000030000047812 */ /* 0x000fe200078ec0ff */
[C---:B------:R-:W-:Y:S01]  /*3c70*/  IMAD.SHL.U32 R0, R9.reuse, 0x20, RZ ;  /* 0x0000002009007824 */ /* 0x040fe200078e00ff */
[----:B------:R-:W-:Y:S01]  /*3c80*/  LOP3.LUT R5, R2, 0x1800, RZ, 0xc0, !PT ;  /* 0x0000180002057812 */ /* 0x000fe200078ec0ff */
[----:B------:R-:W-:Y:S01]  /*3c90*/  IMAD.SHL.U32 R9, R9, 0x400, RZ ;  /* 0x0000040009097824 */ /* 0x000fe200078e00ff */
[----:B------:R-:W-:Y:S01]  /*3ca0*/  LOP3.LUT R3, R4, 0x70, R3, 0xf8, !PT ;  /* 0x0000007004037812 */ /* 0x000fe200078ef803 */
[----:B------:R-:W-:Y:S01]  /*3cb0*/  IMAD R7, R7, c[0x0][0x194], RZ ;  /* 0x0000650007077a24 */ /* 0x000fe200078e02ff */
[----:B------:R-:W-:-:S02]  /*3cc0*/  LOP3.LUT R0, R5, 0x60, R0, 0xf8, !PT ;  /* 0x0000006005007812 */ /* 0x000fc400078ef800 */
[----:B------:R-:W-:Y:S02]  /*3cd0*/  LOP3.LUT R9, R9, 0x1800, RZ, 0xc0, !PT ;  /* 0x0000180009097812 */ /* 0x000fe400078ec0ff */
[----:B------:R-:W-:Y:S02]  /*3ce0*/  LOP3.LUT R3, R0, R3, RZ, 0x3c, !PT ;  /* 0x0000000300037212 */ /* 0x000fe400078e3cff */
[C---:B------:R-:W-:Y:S01]  /*3cf0*/  LEA R28, P2, R7.reuse, c[0x0][0x170], 0x1 ;  /* 0x00005c00071c7a11 */ /* 0x040fe200078408ff */
[----:B------:R-:W-:Y:S01]  /*3d00*/  IMAD R166, R166, 0x10, R9 ;  /* 0x00000010a6a67824 */ /* 0x000fe200078e0209 */
[----:B------:R-:W-:Y:S02]  /*3d10*/  IADD3 R0, R8, 0x2, RZ ;  /* 0x0000000208007810 */ /* 0x000fe40007ffe0ff */
[----:B------:R-:W-:Y:S01]  /*3d20*/  LEA.HI.X.SX32 R30, R7, c[0x0][0x174], 0x1, P2 ;  /* 0x00005d00071e7a11 */ /* 0x000fe200010f0eff */
[----:B------:R-:W-:Y:S01]  /*3d30*/  STS.128 [R3], R84 ;  /* 0x0000005403007388 */ /* 0x000fe20000000c00 */
[----:B------:R-:W-:-:S02]  /*3d40*/  LOP3.LUT R12, R166, 0x20, RZ, 0x3c, !PT ;  /* 0x00000020a60c7812 */ /* 0x000fc400078e3cff */
[----:B------:R-:W-:Y:S01]  /*3d50*/  LOP3.LUT R4, R166, 0x40, RZ, 0x3c, !PT ;  /* 0x00000040a6047812 */ /* 0x000fe200078e3cff */
[----:B------:R0:W-:Y:S01]  /*3d60*/  STS.128 [R3+0x80], R20 ;  /* 0x0000801403007388 */ /* 0x0001e20000000c00 */
[----:B------:R-:W-:Y:S02]  /*3d70*/  IADD3 R2, R8, 0x1, RZ ;  /* 0x0000000108027810 */ /* 0x000fe40007ffe0ff */
[----:B------:R-:W-:Y:S01]  /*3d80*/  ISETP.LT.AND P4, PT, R0, c[0x0][0x17c], !P0 ;  /* 0x00005f0000007a0c */ /* 0x000fe20004781270 */
[----:B------:R-:W-:Y:S01]  /*3d90*/  STS.128 [R3+0x400], R68 ;  /* 0x0004004403007388 */ /* 0x000fe20000000c00 */
[C---:B------:R-:W-:Y:S02]  /*3da0*/  ISETP.LT.AND P1, PT, R8.reuse, c[0x0][0x17c], !P0 ;  /* 0x00005f0008007a0c */ /* 0x040fe40004721270 */
[----:B------:R-:W-:Y:S01]  /*3db0*/  IADD3 R0, R8, 0x3, RZ ;  /* 0x0000000308007810 */ /* 0x000fe20007ffe0ff */
[----:B------:R1:W-:Y:S04]  /*3dc0*/  STS.128 [R3+0x480], R24 ;  /* 0x0004801803007388 */ /* 0x0003e80000000c00 */
[----:B------:R-:W-:Y:S01]  /*3dd0*/  BAR.SYNC.DEFER_BLOCKING 0x0 ;  /* 0x0000000000007b1d */ /* 0x000fe20000010000 */
[----:B------:R-:W-:-:S02]  /*3de0*/  ISETP.LT.AND P5, PT, R2, c[0x0][0x17c], !P0 ;  /* 0x00005f0002007a0c */ /* 0x000fc400047a1270 */
[----:B------:R-:W-:Y:S02]  /*3df0*/  ISETP.LT.AND P3, PT, R0, c[0x0][0x17c], !P0 ;  /* 0x00005f0000007a0c */ /* 0x000fe40004761270 */
[----:B0-----:R-:W-:Y:S02]  /*3e00*/  LOP3.LUT R20, R166, 0x60, RZ, 0x3c, !PT ;  /* 0x00000060a6147812 */ /* 0x001fe400078e3cff */
[----:B------:R-:W-:-:S04]  /*3e10*/  IADD3 R0, R8, 0x4, RZ ;  /* 0x0000000408007810 */ /* 0x000fc80007ffe0ff */
[----:B------:R-:W-:Y:S01]  /*3e20*/  ISETP.LT.AND P2, PT, R0, c[0x0][0x17c], !P0 ;  /* 0x00005f0000007a0c */ /* 0x000fe20004741270 */
[C---:B-1----:R-:W-:Y:S01]  /*3e30*/  IMAD R3, R8.reuse, c[0x0][0x198], RZ ;  /* 0x0000660008037a24 */ /* 0x042fe200078e02ff */
[----:B------:R-:W-:-:S04]  /*3e40*/  IADD3 R0, R8, 0x5, RZ ;  /* 0x0000000508007810 */ /* 0x000fc80007ffe0ff */
[C---:B------:R-:W-:Y:S02]  /*3e50*/  LEA R2, P6, R3.reuse, R28, 0x1 ;  /* 0x0000001c03027211 */ /* 0x040fe400078c08ff */
[C---:B------:R-:W-:Y:S02]  /*3e60*/  IADD3 R9, R3.reuse, c[0x0][0x198], RZ ;  /* 0x0000660003097a10 */ /* 0x040fe40007ffe0ff */
[----:B------:R-:W-:Y:S02]  /*3e70*/  LEA.HI.X.SX32 R3, R3, R30, 0x1, P6 ;  /* 0x0000001e03037211 */ /* 0x000fe400030f0eff */
[C---:B------:R-:W-:Y:S01]  /*3e80*/  LEA R10, P6, R9.reuse, R28, 0x1 ;  /* 0x0000001c090a7211 */ /* 0x040fe200078c08ff */
[----:B------:R-:W0:Y:S01]  /*3e90*/  LDS.128 R16, [R166] ;  /* 0x00000000a6107984 */ /* 0x000e220000000c00 */
[C---:B------:R-:W-:Y:S02]  /*3ea0*/  IADD3 R25, R9.reuse, c[0x0][0x198], RZ ;  /* 0x0000660009197a10 */ /* 0x040fe40007ffe0ff */
[----:B------:R-:W-:Y:S01]  /*3eb0*/  LEA.HI.X.SX32 R11, R9, R30, 0x1, P6 ;  /* 0x0000001e090b7211 */ /* 0x000fe200030f0eff */
[----:B------:R-:W1:Y:S01]  /*3ec0*/  LDS.128 R12, [R12] ;  /* 0x000000000c0c7984 */ /* 0x000e620000000c00 */
[----:B------:R-:W-:-:S02]  /*3ed0*/  LEA R24, P6, R25, R28, 0x1 ;  /* 0x0000001c19187211 */ /* 0x000fc400078c08ff */
[C---:B------:R-:W-:Y:S01]  /*3ee0*/  IADD3 R9, R25.reuse, c[0x0][0x198], RZ ;  /* 0x0000660019097a10 */ /* 0x040fe20007ffe0ff */
[----:B------:R-:W2:Y:S01]  /*3ef0*/  LDS.128 R4, [R4] ;  /* 0x0000000004047984 */ /* 0x000ea20000000c00 */
[----:B------:R-:W-:-:S03]  /*3f00*/  LEA.HI.X.SX32 R25, R25, R30, 0x1, P6 ;  /* 0x0000001e19197211 */ /* 0x000fc600030f0eff */
[----:B------:R-:W3:Y:S04]  /*3f10*/  LDS.128 R20, [R20] ;  /* 0x0000000014147984 */ /* 0x000ee80000000c00 */
[----:B0-----:R0:W-:Y:S01]  /*3f20*/  @P1 STG.E.U16 [R2.64], R16 ;  /* 0x0000001002001986 */ /* 0x0011e2000c101504 */
[----:B------:R-:W-:Y:S02]  /*3f30*/  ISETP.LT.AND P1, PT, R0, c[0x0][0x17c], !P0 ;  /* 0x00005f0000007a0c */ /* 0x000fe40004721270 */
[----:B------:R-:W-:Y:S02]  /*3f40*/  IADD3 R0, R8, 0x6, RZ ;  /* 0x0000000608007810 */ /* 0x000fe40007ffe0ff */
[----:B0-----:R-:W-:Y:S02]  /*3f50*/  PRMT R3, R16, 0x7632, R3 ;  /* 0x0000763210037816 */ /* 0x001fe40000000003 */
[----:B------:R-:W-:-:S02]  /*3f60*/  LEA R2, P6, R9, R28, 0x1 ;  /* 0x0000001c09027211 */ /* 0x000fc400078c08ff */
[----:B------:R-:W-:Y:S01]  /*3f70*/  IADD3 R16, R9, c[0x0][0x198], RZ ;  /* 0x0000660009107a10 */ /* 0x000fe20007ffe0ff */
[----:B------:R0:W-:Y:S01]  /*3f80*/  @P5 STG.E.U16 [R10.64], R3 ;  /* 0x000000030a005986 */ /* 0x0001e2000c101504 */
[----:B------:R-:W-:Y:S02]  /*3f90*/  ISETP.LT.AND P5, PT, R0, c[0x0][0x17c], !P0 ;  /* 0x00005f0000007a0c */ /* 0x000fe400047a1270 */
[----:B------:R-:W-:Y:S01]  /*3fa0*/  IADD3 R0, R8, 0x7, RZ ;  /* 0x0000000708007810 */ /* 0x000fe20007ffe0ff */
[----:B-1----:R1:W-:Y:S03]  /*3fb0*/  @P4 STG.E.U16 [R24.64], R12 ;  /* 0x0000000c18004986 */ /* 0x0023e6000c101504 */
[----:B------:R-:W-:Y:S02]  /*3fc0*/  ISETP.LT.AND P4, PT, R0, c[0x0][0x17c], !P0 ;  /* 0x00005f0000007a0c */ /* 0x000fe40004781270 */
[----:B------:R-:W-:-:S02]  /*3fd0*/  IADD3 R0, R8, 0x8, RZ ;  /* 0x0000000808007810 */ /* 0x000fc40007ffe0ff */
[----:B0-----:R-:W-:Y:S02]  /*3fe0*/  LEA.HI.X.SX32 R3, R9, R30, 0x1, P6 ;  /* 0x0000001e09037211 */ /* 0x001fe400030f0eff */
[----:B------:R-:W-:Y:S02]  /*3ff0*/  PRMT R11, R12, 0x7632, R11 ;  /* 0x000076320c0b7816 */ /* 0x000fe4000000000b */
[C---:B------:R-:W-:Y:S02]  /*4000*/  LEA R26, P6, R16.reuse, R28, 0x1 ;  /* 0x0000001c101a7211 */ /* 0x040fe400078c08ff */
[C---:B------:R-:W-:Y:S01]  /*4010*/  IADD3 R9, R16.reuse, c[0x0][0x198], RZ ;  /* 0x0000660010097a10 */ /* 0x040fe20007ffe0ff */
[----:B------:R0:W-:Y:S01]  /*4020*/  @P3 STG.E.U16 [R2.64], R11 ;  /* 0x0000000b02003986 */ /* 0x0001e2000c101504 */
[----:B------:R-:W-:Y:S02]  /*4030*/  LEA.HI.X.SX32 R27, R16, R30, 0x1, P6 ;  /* 0x0000001e101b7211 */ /* 0x000fe400030f0eff */
[----:B------:R-:W-:-:S02]  /*4040*/  LEA R10, P6, R9, R28, 0x1 ;  /* 0x0000001c090a7211 */ /* 0x000fc400078c08ff */
[----:B------:R-:W-:Y:S01]  /*4050*/  ISETP.LT.AND P3, PT, R0, c[0x0][0x17c], !P0 ;  /* 0x00005f0000007a0c */ /* 0x000fe20004761270 */
[----:B--2---:R2:W-:Y:S01]  /*4060*/  @P2 STG.E.U16 [R26.64], R4 ;  /* 0x000000041a002986 */ /* 0x0045e2000c101504 */
[C---:B-1----:R-:W-:Y:S02]  /*4070*/  IADD3 R12, R9.reuse, c[0x0][0x198], RZ ;  /* 0x00006600090c7a10 */ /* 0x042fe40007ffe0ff */
[----:B------:R-:W-:Y:S02]  /*4080*/  IADD3 R0, R8, 0x9, RZ ;  /* 0x0000000908007810 */ /* 0x000fe40007ffe0ff */
[----:B0-----:R-:W-:Y:S02]  /*4090*/  LEA.HI.X.SX32 R11, R9, R30, 0x1, P6 ;  /* 0x0000001e090b7211 */ /* 0x001fe400030f0eff */
[----:B------:R-:W-:Y:S02]  /*40a0*/  LEA R24, P6, R12, R28, 0x1 ;  /* 0x0000001c0c187211 */ /* 0x000fe400078c08ff */
[----:B------:R-:W-:-:S02]  /*40b0*/  PRMT R9, R4, 0x7632, R9 ;  /* 0x0000763204097816 */ /* 0x000fc40000000009 */
[----:B------:R-:W-:Y:S02]  /*40c0*/  ISETP.LT.AND P2, PT, R0, c[0x0][0x17c], !P0 ;  /* 0x00005f0000007a0c */ /* 0x000fe40004741270 */
[----:B------:R-:W-:Y:S01]  /*40d0*/  IADD3 R3, R12, c[0x0][0x198], RZ ;  /* 0x000066000c037a10 */ /* 0x000fe20007ffe0ff */
[----:B------:R0:W-:Y:S01]  /*40e0*/  @P1 STG.E.U16 [R10.64], R9 ;  /* 0x000000090a001986 */ /* 0x0001e2000c101504 */
[----:B------:R-:W-:Y:S02]  /*40f0*/  IADD3 R0, R8, 0xa, RZ ;  /* 0x0000000a08007810 */ /* 0x000fe40007ffe0ff */
[----:B------:R-:W-:Y:S02]  /*4100*/  LEA.HI.X.SX32 R25, R12, R30, 0x1, P6 ;  /* 0x0000001e0c197211 */ /* 0x000fe400030f0eff */
[C---:B------:R-:W-:Y:S02]  /*4110*/  LEA R2, P6, R3.reuse, R28, 0x1 ;  /* 0x0000001c03027211 */ /* 0x040fe400078c08ff */
[----:B------:R-:W-:Y:S01]  /*4120*/  ISETP.LT.AND P1, PT, R0, c[0x0][0x17c], !P0 ;  /* 0x00005f0000007a0c */ /* 0x000fe20004721270 */
[----:B---3--:R-:W-:Y:S01]  /*4130*/  @P5 STG.E.U16 [R24.64], R20 ;  /* 0x0000001418005986 */ /* 0x008fe2000c101504 */
[----:B--2---:R-:W-:-:S02]  /*4140*/  IADD3 R4, R3, c[0x0][0x198], RZ ;  /* 0x0000660003047a10 */ /* 0x004fc40007ffe0ff */
[----:B------:R-:W-:Y:S02]  /*4150*/  IADD3 R0, R8, 0xb, RZ ;  /* 0x0000000b08007810 */ /* 0x000fe40007ffe0ff */
[----:B------:R-:W-:Y:S02]  /*4160*/  LEA.HI.X.SX32 R3, R3, R30, 0x1, P6 ;  /* 0x0000001e03037211 */ /* 0x000fe400030f0eff */
[----:B0-----:R-:W-:Y:S02]  /*4170*/  PRMT R11, R20, 0x7632, R11 ;  /* 0x00007632140b7816 */ /* 0x001fe4000000000b */
[----:B------:R-:W-:Y:S02]  /*4180*/  LEA R26, P6, R4, R28, 0x1 ;  /* 0x0000001c041a7211 */ /* 0x000fe400078c08ff */
[----:B------:R-:W-:Y:S01]  /*4190*/  ISETP.LT.AND P5, PT, R0, c[0x0][0x17c], !P0 ;  /* 0x00005f0000007a0c */ /* 0x000fe200047a1270 */
[----:B------:R0:W-:Y:S01]  /*41a0*/  @P4 STG.E.U16 [R2.64], R11 ;  /* 0x0000000b02004986 */ /* 0x0001e2000c101504 */
[----:B------:R-:W-:-:S02]  /*41b0*/  IADD3 R9, R4, c[0x0][0x198], RZ ;  /* 0x0000660004097a10 */ /* 0x000fc40007ffe0ff */
[----:B------:R-:W-:Y:S02]  /*41c0*/  IADD3 R0, R8, 0xc, RZ ;  /* 0x0000000c08007810 */ /* 0x000fe40007ffe0ff */
[----:B------:R-:W-:Y:S02]  /*41d0*/  LEA.HI.X.SX32 R27, R4, R30, 0x1, P6 ;  /* 0x0000001e041b7211 */ /* 0x000fe400030f0eff */
[C---:B------:R-:W-:Y:S02]  /*41e0*/  LEA R10, P6, R9.reuse, R28, 0x1 ;  /* 0x0000001c090a7211 */ /* 0x040fe400078c08ff */
[----:B------:R-:W-:Y:S01]  /*41f0*/  ISETP.LT.AND P4, PT, R0, c[0x0][0x17c], !P0 ;  /* 0x00005f0000007a0c */ /* 0x000fe20004781270 */
[----:B------:R-:W-:Y:S01]  /*4200*/  @P3 STG.E.U16 [R26.64], R17 ;  /* 0x000000111a003986 */ /* 0x000fe2000c101504 */
[----:B------:R-:W-:Y:S02]  /*4210*/  IADD3 R4, R9, c[0x0][0x198], RZ ;  /* 0x0000660009047a10 */ /* 0x000fe40007ffe0ff */
[----:B------:R-:W-:-:S02]  /*4220*/  IADD3 R0, R8, 0xd, RZ ;  /* 0x0000000d08007810 */ /* 0x000fc40007ffe0ff */
[----:B0-----:R-:W-:Y:S02]  /*4230*/  LEA.HI.X.SX32 R11, R9, R30, 0x1, P6 ;  /* 0x0000001e090b7211 */ /* 0x001fe400030f0eff */
[----:B------:R-:W-:Y:S02]  /*4240*/  LEA R24, P6, R4, R28, 0x1 ;  /* 0x0000001c04187211 */ /* 0x000fe400078c08ff */
[----:B------:R-:W-:Y:S02]  /*4250*/  PRMT R9, R17, 0x7632, R9 ;  /* 0x0000763211097816 */ /* 0x000fe40000000009 */
[----:B------:R-:W-:Y:S02]  /*4260*/  ISETP.LT.AND P3, PT, R0, c[0x0][0x17c], !P0 ;  /* 0x00005f0000007a0c */ /* 0x000fe40004761270 */
[----:B------:R-:W-:Y:S01]  /*4270*/  IADD3 R3, R4, c[0x0][0x198], RZ ;  /* 0x0000660004037a10 */ /* 0x000fe20007ffe0ff */
[----:B------:R0:W-:Y:S01]  /*4280*/  @P2 STG.E.U16 [R10.64], R9 ;  /* 0x000000090a002986 */ /* 0x0001e2000c101504 */
[----:B------:R-:W-:-:S02]  /*4290*/  IADD3 R0, R8, 0xe, RZ ;  /* 0x0000000e08007810 */ /* 0x000fc40007ffe0ff */
[----:B------:R-:W-:Y:S02]  /*42a0*/  LEA.HI.X.SX32 R25, R4, R30, 0x1, P6 ;  /* 0x0000001e04197211 */ /* 0x000fe400030f0eff */
[C---:B------:R-:W-:Y:S02]  /*42b0*/  LEA R2, P6, R3.reuse, R28, 0x1 ;  /* 0x0000001c03027211 */ /* 0x040fe400078c08ff */
[----:B------:R-:W-:Y:S01]  /*42c0*/  ISETP.LT.AND P2, PT, R0, c[0x0][0x17c], !P0 ;  /* 0x00005f0000007a0c */ /* 0x000fe20004741270 */
[----:B------:R-:W-:Y:S01]  /*42d0*/  @P1 STG.E.U16 [R24.64], R13 ;  /* 0x0000000d18001986 */ /* 0x000fe2000c101504 */
[C---:B------:R-:W-:Y:S02]  /*42e0*/  IADD3 R4, R3.reuse, c[0x0][0x198], RZ ;  /* 0x0000660003047a10 */ /* 0x040fe40007ffe0ff */
[----:B------:R-:W-:Y:S02]  /*42f0*/  IADD3 R0, R8, 0xf, RZ ;  /* 0x0000000f08007810 */ /* 0x000fe40007ffe0ff */
[----:B------:R-:W-:-:S02]  /*4300*/  LEA.HI.X.SX32 R3, R3, R30, 0x1, P6 ;  /* 0x0000001e03037211 */ /* 0x000fc400030f0eff */
[----:B0-----:R-:W-:Y:S02]  /*4310*/  PRMT R11, R13, 0x7632, R11 ;  /* 0x000076320d0b7816 */ /* 0x001fe4000000000b */
[----:B------:R-:W-:Y:S02]  /*4320*/  LEA R16, P6, R4, R28, 0x1 ;  /* 0x0000001c04107211 */ /* 0x000fe400078c08ff */
[----:B------:R-:W-:Y:S01]  /*4330*/  ISETP.LT.AND P1, PT, R0, c[0x0][0x17c], !P0 ;  /* 0x00005f0000007a0c */ /* 0x000fe20004721270 */
[----:B------:R0:W-:Y:S01]  /*4340*/  @P5 STG.E.U16 [R2.64], R11 ;  /* 0x0000000b02005986 */ /* 0x0001e2000c101504 */
[----:B------:R-:W-:Y:S02]  /*4350*/  IADD3 R9, R4, c[0x0][0x198], RZ ;  /* 0x0000660004097a10 */ /* 0x000fe40007ffe0ff */
[----:B------:R-:W-:Y:S02]  /*4360*/  IADD3 R0, R8, 0x10, RZ ;  /* 0x0000001008007810 */ /* 0x000fe40007ffe0ff */
[----:B------:R-:W-:-:S02]  /*4370*/  LEA.HI.X.SX32 R17, R4, R30, 0x1, P6 ;  /* 0x0000001e04117211 */ /* 0x000fc400030f0eff */
[C---:B------:R-:W-:Y:S02]  /*4380*/  LEA R10, P6, R9.reuse, R28, 0x1 ;  /* 0x0000001c090a7211 */ /* 0x040fe400078c08ff */
[----:B------:R-:W-:Y:S01]  /*4390*/  ISETP.LT.AND P5, PT, R0, c[0x0][0x17c], !P0 ;  /* 0x00005f0000007a0c */ /* 0x000fe200047a1270 */
[----:B------:R1:W-:Y:S01]  /*43a0*/  @P4 STG.E.U16 [R16.64], R5 ;  /* 0x0000000510004986 */ /* 0x0003e2000c101504 */
[C---:B------:R-:W-:Y:S02]  /*43b0*/  IADD3 R4, R9.reuse, c[0x0][0x198], RZ ;  /* 0x0000660009047a10 */ /* 0x040fe40007ffe0ff */
[----:B------:R-:W-:Y:S02]  /*43c0*/  IADD3 R0, R8, 0x11, RZ ;  /* 0x0000001108007810 */ /* 0x000fe40007ffe0ff */
[----:B0-----:R-:W-:Y:S02]  /*43d0*/  LEA.HI.X.SX32 R11, R9, R30, 0x1, P6 ;  /* 0x0000001e090b7211 */ /* 0x001fe400030f0eff */
[----:B------:R-:W-:-:S02]  /*43e0*/  LEA R12, P6, R4, R28, 0x1 ;  /* 0x0000001c040c7211 */ /* 0x000fc400078c08ff */
[----:B------:R-:W-:Y:S02]  /*43f0*/  PRMT R9, R5, 0x7632, R9 ;  /* 0x0000763205097816 */ /* 0x000fe40000000009 */
[----:B------:R-:W-:Y:S02]  /*4400*/  ISETP.LT.AND P4, PT, R0, c[0x0][0x17c], !P0 ;  /* 0x00005f0000007a0c */ /* 0x000fe40004781270 */
[----:B------:R-:W-:Y:S01]  /*4410*/  IADD3 R3, R4, c[0x0][0x198], RZ ;  /* 0x0000660004037a10 */ /* 0x000fe20007ffe0ff */
[----:B------:R0:W-:Y:S01]  /*4420*/  @P3 STG.E.U16 [R10.64], R9 ;  /* 0x000000090a003986 */ /* 0x0001e2000c101504 */
[----:B------:R-:W-:Y:S02]  /*4430*/  IADD3 R0, R8, 0x12, RZ ;  /* 0x0000001208007810 */ /* 0x000fe40007ffe0ff */
[----:B------:R-:W-:Y:S02]  /*4440*/  LEA.HI.X.SX32 R13, R4, R30, 0x1, P6 ;  /* 0x0000001e040d7211 */ /* 0x000fe400030f0eff */
[----:B------:R-:W-:-:S02]  /*4450*/  LEA R2, P6, R3, R28, 0x1 ;  /* 0x0000001c03027211 */ /* 0x000fc400078c08ff */
[----:B------:R-:W-:Y:S01]  /*4460*/  ISETP.LT.AND P3, PT, R0, c[0x0][0x17c], !P0 ;  /* 0x00005f0000007a0c */ /* 0x000fe20004761270 */
[----:B------:R2:W-:Y:S01]  /*4470*/  @P2 STG.E.U16 [R12.64], R21 ;  /* 0x000000150c002986 */ /* 0x0005e2000c101504 */
[C---:B-1----:R-:W-:Y:S02]  /*4480*/  IADD3 R5, R3.reuse, c[0x0][0x198], RZ ;  /* 0x0000660003057a10 */ /* 0x042fe40007ffe0ff */
[----:B------:R-:W-:Y:S02]  /*4490*/  IADD3 R0, R8, 0x13, RZ ;  /* 0x0000001308007810 */ /* 0x000fe40007ffe0ff */
[----:B------:R-:W-:Y:S02]  /*44a0*/  LEA.HI.X.SX32 R3, R3, R30, 0x1, P6 ;  /* 0x0000001e03037211 */ /* 0x000fe400030f0eff */
[----:B0-----:R-:W-:Y:S02]  /*44b0*/  PRMT R11, R21, 0x7632, R11 ;  /* 0x00007632150b7816 */ /* 0x001fe4000000000b */
[----:B------:R-:W-:-:S02]  /*44c0*/  LEA R4, P6, R5, R28, 0x1 ;  /* 0x0000001c05047211 */ /* 0x000fc400078c08ff */
[----:B------:R-:W-:Y:S01]  /*44d0*/  ISETP.LT.AND P2, PT, R0, c[0x0][0x17c], !P0 ;  /* 0x00005f0000007a0c */ /* 0x000fe20004741270 */
[----:B------:R0:W-:Y:S01]  /*44e0*/  @P1 STG.E.U16 [R2.64], R11 ;  /* 0x0000000b02001986 */ /* 0x0001e2000c101504 */
[C---:B------:R-:W-:Y:S02]  /*44f0*/  IADD3 R9, R5.reuse, c[0x0][0x198], RZ ;  /* 0x0000660005097a10 */ /* 0x040fe40007ffe0ff */
[----:B------:R-:W-:Y:S02]  /*4500*/  IADD3 R0, R8, 0x14, RZ ;  /* 0x0000001408007810 */ /* 0x000fe40007ffe0ff */
[----:B------:R-:W-:Y:S02]  /*4510*/  LEA.HI.X.SX32 R5, R5, R30, 0x1, P6 ;  /* 0x0000001e05057211 */ /* 0x000fe400030f0eff */
[C---:B------:R-:W-:Y:S02]  /*4520*/  LEA R10, P6, R9.reuse, R28, 0x1 ;  /* 0x0000001c090a7211 */ /* 0x040fe400078c08ff */
[----:B------:R-:W-:Y:S01]  /*4530*/  ISETP.LT.AND P1, PT, R0, c[0x0][0x17c], !P0 ;  /* 0x00005f0000007a0c */ /* 0x000fe20004721270 */
[----:B------:R1:W-:Y:S01]  /*4540*/  @P5 STG.E.U16 [R4.64], R18 ;  /* 0x0000001204005986 */ /* 0x0003e2000c101504 */
[----:B--2---:R-:W-:-:S02]  /*4550*/  IADD3 R13, R9, c[0x0][0x198], RZ ;  /* 0x00006600090d7a10 */ /* 0x004fc40007ffe0ff */
[----:B------:R-:W-:Y:S02]  /*4560*/  IADD3 R0, R8, 0x15, RZ ;  /* 0x0000001508007810 */ /* 0x000fe40007ffe0ff */
[----:B0-----:R-:W-:Y:S02]  /*4570*/  LEA.HI.X.SX32 R11, R9, R30, 0x1, P6 ;  /* 0x0000001e090b7211 */ /* 0x001fe400030f0eff */
[C---:B------:R-:W-:Y:S02]  /*4580*/  LEA R12, P6, R13.reuse, R28, 0x1 ;  /* 0x0000001c0d0c7211 */ /* 0x040fe400078c08ff */
        /* <DEDUP_REMOVED lines=8> */
[----:B------:R2:W-:Y:S01]  /*4610*/  @P3 STG.E.U16 [R12.64], R14 ;  /* 0x0000000e0c003986 */ /* 0x0005e2000c101504 */
[C---:B-1----:R-:W-:Y:S02]  /*4620*/  IADD3 R5, R3.reuse, c[0x0][0x198], RZ ;  /* 0x0000660003057a10 */ /* 0x042fe40007ffe0ff */
[----:B------:R-:W-:Y:S02]  /*4630*/  IADD3 R0, R8, 0x17, RZ ;  /* 0x0000001708007810 */ /* 0x000fe40007ffe0ff */
[----:B------:R-:W-:-:S02]  /*4640*/  LEA.HI.X.SX32 R3, R3, R30, 0x1, P6 ;  /* 0x0000001e03037211 */ /* 0x000fc400030f0eff */
[----:B0-----:R-:W-:Y:S02]  /*4650*/  PRMT R11, R14, 0x7632, R11 ;  /* 0x000076320e0b7816 */ /* 0x001fe4000000000b */
[C---:B------:R-:W-:Y:S02]  /*4660*/  LEA R4, P6, R5.reuse, R28, 0x1 ;  /* 0x0000001c05047211 */ /* 0x040fe400078c08ff */
[----:B------:R-:W-:Y:S01]  /*4670*/  ISETP.LT.AND P3, PT, R0, c[0x0][0x17c], !P0 ;  /* 0x00005f0000007a0c */ /* 0x000fe20004761270 */
[----:B------:R0:W-:Y:S01]  /*4680*/  @P2 STG.E.U16 [R2.64], R11 ;  /* 0x0000000b02002986 */ /* 0x0001e2000c101504 */
[C---:B------:R-:W-:Y:S02]  /*4690*/  IADD3 R9, R5.reuse, c[0x0][0x198], RZ ;  /* 0x0000660005097a10 */ /* 0x040fe40007ffe0ff */
[----:B------:R-:W-:Y:S02]  /*46a0*/  IADD3 R0, R8, 0x18, RZ ;  /* 0x0000001808007810 */ /* 0x000fe40007ffe0ff */
[----:B------:R-:W-:-:S02]  /*46b0*/  LEA.HI.X.SX32 R5, R5, R30, 0x1, P6 ;  /* 0x0000001e05057211 */ /* 0x000fc400030f0eff */
[C---:B------:R-:W-:Y:S02]  /*46c0*/  LEA R10, P6, R9.reuse, R28, 0x1 ;  /* 0x0000001c090a7211 */ /* 0x040fe400078c08ff */
[----:B------:R-:W-:Y:S01]  /*46d0*/  ISETP.LT.AND P2, PT, R0, c[0x0][0x17c], !P0 ;  /* 0x00005f0000007a0c */ /* 0x000fe20004741270 */
[----:B------:R1:W-:Y:S01]  /*46e0*/  @P1 STG.E.U16 [R4.64], R6 ;  /* 0x0000000604001986 */ /* 0x0003e2000c101504 */
[C---:B--2---:R-:W-:Y:S02]  /*46f0*/  IADD3 R13, R9.reuse, c[0x0][0x198], RZ ;  /* 0x00006600090d7a10 */ /* 0x044fe40007ffe0ff */
[----:B------:R-:W-:Y:S02]  /*4700*/  IADD3 R0, R8, 0x19, RZ ;  /* 0x0000001908007810 */ /* 0x000fe40007ffe0ff */
[----:B0-----:R-:W-:Y:S02]  /*4710*/  LEA.HI.X.SX32 R11, R9, R30, 0x1, P6 ;  /* 0x0000001e090b7211 */ /* 0x001fe400030f0eff */
[----:B------:R-:W-:-:S02]  /*4720*/  LEA R12, P6, R13, R28, 0x1 ;  /* 0x0000001c0d0c7211 */ /* 0x000fc400078c08ff */
[----:B------:R-:W-:Y:S02]  /*4730*/  PRMT R9, R6, 0x7632, R9 ;  /* 0x0000763206097816 */ /* 0x000fe40000000009 */
[----:B------:R-:W-:Y:S02]  /*4740*/  ISETP.LT.AND P1, PT, R0, c[0x0][0x17c], !P0 ;  /* 0x00005f0000007a0c */ /* 0x000fe40004721270 */
[C---:B------:R-:W-:Y:S01]  /*4750*/  IADD3 R3, R13.reuse, c[0x0][0x198], RZ ;  /* 0x000066000d037a10 */ /* 0x040fe20007ffe0ff */
        /* <DEDUP_REMOVED lines=11> */
[C---:B------:R-:W-:Y:S01]  /*4810*/  IADD3 R6, R5.reuse, c[0x0][0x198], RZ ;  /* 0x0000660005067a10 */ /* 0x040fe20007ffe0ff */
[----:B------:R0:W-:Y:S01]  /*4820*/  @P3 STG.E.U16 [R2.64], R11 ;  /* 0x0000000b02003986 */ /* 0x0001e2000c101504 */
[----:B------:R-:W-:Y:S02]  /*4830*/  ISETP.LT.AND P4, PT, R0, c[0x0][0x17c], !P0 ;  /* 0x00005f0000007a0c */ /* 0x000fe40004781270 */
[----:B------:R-:W-:Y:S02]  /*4840*/  IADD3 R0, R8, 0x1c, RZ ;  /* 0x0000001c08007810 */ /* 0x000fe40007ffe0ff */
[----:B------:R-:W-:Y:S02]  /*4850*/  LEA.HI.X.SX32 R5, R5, R30, 0x1, P6 ;  /* 0x0000001e05057211 */ /* 0x000fe400030f0eff */
[C---:B------:R-:W-:Y:S02]  /*4860*/  IADD3 R9, R6.reuse, c[0x0][0x198], RZ ;  /* 0x0000660006097a10 */ /* 0x040fe40007ffe0ff */
[----:B------:R-:W-:Y:S01]  /*4870*/  LEA R10, P6, R6, R28, 0x1 ;  /* 0x0000001c060a7211 */ /* 0x000fe200078c08ff */
[----:B------:R-:W-:Y:S01]  /*4880*/  @P2 STG.E.U16 [R4.64], R19 ;  /* 0x0000001304002986 */ /* 0x000fe2000c101504 */
[----:B------:R-:W-:-:S02]  /*4890*/  ISETP.LT.AND P3, PT, R0, c[0x0][0x17c], !P0 ;  /* 0x00005f0000007a0c */ /* 0x000fc40004761270 */
[----:B------:R-:W-:Y:S02]  /*48a0*/  IADD3 R0, R8, 0x1d, RZ ;  /* 0x0000001d08007810 */ /* 0x000fe40007ffe0ff */
[----:B--2---:R-:W-:Y:S02]  /*48b0*/  IADD3 R13, R9, c[0x0][0x198], RZ ;  /* 0x00006600090d7a10 */ /* 0x004fe40007ffe0ff */
[----:B0-----:R-:W-:Y:S02]  /*48c0*/  PRMT R3, R19, 0x7632, R3 ;  /* 0x0000763213037816 */ /* 0x001fe40000000003 */
[----:B------:R-:W-:Y:S02]  /*48d0*/  LEA.HI.X.SX32 R11, R6, R30, 0x1, P6 ;  /* 0x0000001e060b7211 */ /* 0x000fe400030f0eff */
[----:B------:R-:W-:Y:S02]  /*48e0*/  ISETP.LT.AND P2, PT, R0, c[0x0][0x17c], !P0 ;  /* 0x00005f0000007a0c */ /* 0x000fe40004741270 */
[----:B------:R-:W-:Y:S01]  /*48f0*/  LEA R2, P6, R9, R28, 0x1 ;  /* 0x0000001c09027211 */ /* 0x000fe200078c08ff */
[----:B------:R0:W-:Y:S01]  /*4900*/  @P1 STG.E.U16 [R10.64], R3 ;  /* 0x000000030a001986 */ /* 0x0001e2000c101504 */
[----:B------:R-:W-:-:S02]  /*4910*/  IADD3 R0, R13, c[0x0][0x198], RZ ;  /* 0x000066000d007a10 */ /* 0x000fc40007ffe0ff */
[C---:B------:R-:W-:Y:S02]  /*4920*/  LEA R12, P1, R13.reuse, R28, 0x1 ;  /* 0x0000001c0d0c7211 */ /* 0x040fe400078208ff */
[----:B------:R-:W-:Y:S02]  /*4930*/  IADD3 R6, R8, 0x1e, RZ ;  /* 0x0000001e08067810 */ /* 0x000fe40007ffe0ff */
[-C--:B------:R-:W-:Y:S02]  /*4940*/  LEA.HI.X.SX32 R13, R13, R30.reuse, 0x1, P1 ;  /* 0x0000001e0d0d7211 */ /* 0x080fe400008f0eff */
[----:B0-----:R-:W-:Y:S02]  /*4950*/  LEA.HI.X.SX32 R3, R9, R30, 0x1, P6 ;  /* 0x0000001e09037211 */ /* 0x001fe400030f0eff */
[C---:B------:R-:W-:Y:S02]  /*4960*/  IADD3 R9, R0.reuse, c[0x0][0x198], RZ ;  /* 0x0000660000097a10 */ /* 0x040fe40007ffe0ff */
[----:B------:R-:W-:Y:S01]  /*4970*/  LEA R16, P6, R0, R28, 0x1 ;  /* 0x0000001c00107211 */ /* 0x000fe200078c08ff */
[----:B------:R0:W-:Y:S01]  /*4980*/  @P5 STG.E.U16 [R2.64], R15 ;  /* 0x0000000f02005986 */ /* 0x0001e2000c101504 */
[----:B------:R-:W-:-:S02]  /*4990*/  IADD3 R14, R9, c[0x0][0x198], RZ ;  /* 0x00006600090e7a10 */ /* 0x000fc40007ffe0ff */
[----:B------:R-:W-:Y:S02]  /*49a0*/  LEA.HI.X.SX32 R17, R0, R30, 0x1, P6 ;  /* 0x0000001e00117211 */ /* 0x000fe400030f0eff */
[----:B------:R-:W-:Y:S02]  /*49b0*/  LEA R10, P1, R14, R28, 0x1 ;  /* 0x0000001c0e0a7211 */ /* 0x000fe400078208ff */
[----:B------:R-:W-:Y:S02]  /*49c0*/  IADD3 R0, R8, 0x1f, RZ ;  /* 0x0000001f08007810 */ /* 0x000fe40007ffe0ff */
[----:B------:R-:W-:Y:S02]  /*49d0*/  LEA.HI.X.SX32 R11, R14, R30, 0x1, P1 ;  /* 0x0000001e0e0b7211 */ /* 0x000fe400008f0eff */
[----:B------:R-:W-:Y:S02]  /*49e0*/  ISETP.LT.AND P1, PT, R6, c[0x0][0x17c], !P0 ;  /* 0x00005f0006007a0c */ /* 0x000fe40004721270 */
[----:B------:R-:W-:-:S02]  /*49f0*/  ISETP.LT.AND P0, PT, R0, c[0x0][0x17c], !P0 ;  /* 0x00005f0000007a0c */ /* 0x000fc40004701270 */
[----:B------:R-:W-:Y:S02]  /*4a00*/  LEA R4, P6, R9, R28, 0x1 ;  /* 0x0000001c09047211 */ /* 0x000fe400078c08ff */
[----:B------:R-:W-:Y:S02]  /*4a10*/  PRMT R6, R15, 0x7632, R6 ;  /* 0x000076320f067816 */ /* 0x000fe40000000006 */
[----:B------:R-:W-:Y:S02]  /*4a20*/  LEA.HI.X.SX32 R5, R9, R30, 0x1, P6 ;  /* 0x0000001e09057211 */ /* 0x000fe400030f0eff */
[----:B------:R-:W-:Y:S01]  /*4a30*/  PRMT R0, R7, 0x7632, R0 ;  /* 0x0000763207007816 */ /* 0x000fe20000000000 */
[----:B------:R0:W-:Y:S01]  /*4a40*/  @P4 STG.E.U16 [R12.64], R6 ;  /* 0x000000060c004986 */ /* 0x0001e2000c101504 */
[----:B------:R-:W-:-:S03]  /*4a50*/  IADD3 R18, R14, c[0x0][0x198], RZ ;  /* 0x000066000e127a10 */ /* 0x000fc60007ffe0ff */
[----:B------:R0:W-:Y:S01]  /*4a60*/  @P3 STG.E.U16 [R16.64], R7 ;  /* 0x0000000710003986 */ /* 0x0001e2000c101504 */
[----:B------:R-:W-:-:S03]  /*4a70*/  LEA R8, P6, R18, R28, 0x1 ;  /* 0x0000001c12087211 */ /* 0x000fc600078c08ff */
[----:B------:R0:W-:Y:S01]  /*4a80*/  @P2 STG.E.U16 [R4.64], R0 ;  /* 0x0000000004002986 */ /* 0x0001e2000c101504 */
[----:B------:R-:W-:-:S03]  /*4a90*/  LEA.HI.X.SX32 R9, R18, R30, 0x1, P6 ;  /* 0x0000001e12097211 */ /* 0x000fc600030f0eff */
[----:B------:R0:W-:Y:S01]  /*4aa0*/  @P1 STG.E.U16 [R10.64], R23 ;  /* 0x000000170a001986 */ /* 0x0001e2000c101504 */
[----:B------:R-:W-:Y:S05]  /*4ab0*/  @!P0 EXIT ;  /* 0x000000000000894d */ /* 0x000fea0003800000 */
[----:B0-----:R-:W-:-:S05]  /*4ac0*/  PRMT R4, R23, 0x7632, R4 ;  /* 0x0000763217047816 */ /* 0x001fca0000000004 */
[----:B------:R-:W-:Y:S01]  /*4ad0*/  STG.E.U16 [R8.64], R4 ;  /* 0x0000000408007986 */ /* 0x000fe2000c101504 */
[----:B------:R-:W-:Y:S05]  /*4ae0*/  EXIT ;  /* 0x000000000000794d */ /* 0x000fea0003800000 */
.L_x_3:
[----:B------:R-:W-:-:S00]  /*4af0*/  BRA `(.L_x_3) ;  /* 0xfffffff000007947 */ /* 0x000fc0000383ffff */
[----:B------:R-:W-:-:S00]  /*4b00*/  NOP ;  /* 0x0000000000007918 */ /* 0x000fc00000000000 */
[----:B------:R-:W-:-:S00]  /*4b10*/  NOP ;  /* 0x0000000000007918 */ /* 0x000fc00000000000 */
[----:B------:R-:W-:-:S00]  /*4b20*/  NOP ;  /* 0x0000000000007918 */ /* 0x000fc00000000000 */
[----:B------:R-:W-:-:S00]  /*4b30*/  NOP ;  /* 0x0000000000007918 */ /* 0x000fc00000000000 */
[----:B------:R-:W-:-:S00]  /*4b40*/  NOP ;  /* 0x0000000000007918 */ /* 0x000fc00000000000 */
[----:B------:R-:W-:-:S00]  /*4b50*/  NOP ;  /* 0x0000000000007918 */ /* 0x000fc00000000000 */
[----:B------:R-:W-:-:S00]  /*4b60*/  NOP ;  /* 0x0000000000007918 */ /* 0x000fc00000000000 */
[----:B------:R-:W-:-:S00]  /*4b70*/  NOP ;  /* 0x0000000000007918 */ /* 0x000fc00000000000 */
.L_x_4:


//--------------------- .nv.shared.matmul_kernel  --------------------------
	.section	.nv.shared.matmul_kernel,"aw",@nobits
	.sectionflags	@""
	.align	16
